//
// Generated by NVIDIA NVVM Compiler
//
// Compiler Build ID: CL-36424714
// Cuda compilation tools, release 13.0, V13.0.88
// Based on NVVM 20.0.0
//

.version 9.0
.target sm_100
.address_size 64

	// .globl	_Z12setup_kernelP17curandStateXORWOWm
.global .align 4 .b8 precalc_xorwow_matrix[102400];
.global .align 4 .b8 precalc_xorwow_offset_matrix[102400];
.global .align 4 .b8 mrg32k3aM1[2304];
.global .align 4 .b8 mrg32k3aM2[2304];
.global .align 4 .b8 mrg32k3aM1SubSeq[2016];
.global .align 4 .b8 mrg32k3aM2SubSeq[2016];
.global .align 4 .b8 mrg32k3aM1Seq[2304];
.global .align 4 .b8 mrg32k3aM2Seq[2304];
.const .align 8 .b8 __cr_lgamma_table[72];

.visible .entry _Z12setup_kernelP17curandStateXORWOWm(
	.param .u64 .ptr .align 1 _Z12setup_kernelP17curandStateXORWOWm_param_0,
	.param .u64 _Z12setup_kernelP17curandStateXORWOWm_param_1
)
{
	.reg .pred 	%p<24>;
	.reg .b32 	%r<413>;
	.reg .b64 	%rd<19>;

	ld.param.u64 	%rd8, [_Z12setup_kernelP17curandStateXORWOWm_param_0];
	ld.param.u64 	%rd9, [_Z12setup_kernelP17curandStateXORWOWm_param_1];
	cvta.to.global.u64 	%rd10, %rd8;
	mov.u32 	%r182, %tid.x;
	mov.u32 	%r183, %ctaid.x;
	mov.u32 	%r184, %ntid.x;
	mad.lo.s32 	%r185, %r183, %r184, %r182;
	cvt.s64.s32 	%rd18, %r185;
	mul.wide.s32 	%rd11, %r185, 48;
	add.s64 	%rd2, %rd10, %rd11;
	cvt.u32.u64 	%r186, %rd9;
	xor.b32  	%r187, %r186, -1429050551;
	mul.lo.s32 	%r188, %r187, 1099087573;
	{ .reg .b32 tmp; mov.b64 {tmp, %r189}, %rd9; }
	xor.b32  	%r190, %r189, -136515619;
	mul.lo.s32 	%r191, %r190, -1703105765;
	add.s32 	%r192, %r188, %r191;
	add.s32 	%r193, %r192, 6615241;
	add.s32 	%r194, %r188, 123456789;
	st.global.v2.u32 	[%rd2], {%r193, %r194};
	xor.b32  	%r195, %r188, 362436069;
	add.s32 	%r196, %r191, 521288629;
	st.global.v2.u32 	[%rd2+8], {%r195, %r196};
	xor.b32  	%r197, %r191, 88675123;
	add.s32 	%r198, %r188, 5783321;
	st.global.v2.u32 	[%rd2+16], {%r197, %r198};
	setp.eq.s32 	%p1, %r185, 0;
	@%p1 bra 	$L__BB0_42;
	mov.b32 	%r319, 0;
$L__BB0_2:
	and.b64  	%rd4, %rd18, 3;
	setp.eq.s64 	%p2, %rd4, 0;
	@%p2 bra 	$L__BB0_41;
	mul.wide.u32 	%rd12, %r319, 3200;
	mov.u64 	%rd13, precalc_xorwow_matrix;
	add.s64 	%rd5, %rd13, %rd12;
	cvt.u32.u64 	%r2, %rd4;
	mov.b32 	%r320, 0;
$L__BB0_4:
	mov.b32 	%r333, 0;
	mov.u32 	%r334, %r333;
	mov.u32 	%r335, %r333;
	mov.u32 	%r336, %r333;
	mov.u32 	%r337, %r333;
	mov.u32 	%r326, %r333;
$L__BB0_5:
	mul.wide.u32 	%rd14, %r326, 4;
	add.s64 	%rd15, %rd2, %rd14;
	ld.global.u32 	%r10, [%rd15+4];
	shl.b32 	%r11, %r326, 5;
	mov.b32 	%r332, 0;
$L__BB0_6:
	.pragma "nounroll";
	shr.u32 	%r203, %r10, %r332;
	and.b32  	%r204, %r203, 1;
	setp.eq.b32 	%p3, %r204, 1;
	not.pred 	%p4, %p3;
	add.s32 	%r205, %r11, %r332;
	mul.lo.s32 	%r206, %r205, 5;
	mul.wide.u32 	%rd16, %r206, 4;
	add.s64 	%rd6, %rd5, %rd16;
	@%p4 bra 	$L__BB0_8;
	ld.global.u32 	%r207, [%rd6];
	xor.b32  	%r337, %r337, %r207;
	ld.global.u32 	%r208, [%rd6+4];
	xor.b32  	%r336, %r336, %r208;
	ld.global.u32 	%r209, [%rd6+8];
	xor.b32  	%r335, %r335, %r209;
	ld.global.u32 	%r210, [%rd6+12];
	xor.b32  	%r334, %r334, %r210;
	ld.global.u32 	%r211, [%rd6+16];
	xor.b32  	%r333, %r333, %r211;
$L__BB0_8:
	and.b32  	%r213, %r203, 2;
	setp.eq.s32 	%p5, %r213, 0;
	@%p5 bra 	$L__BB0_10;
	ld.global.u32 	%r214, [%rd6+20];
	xor.b32  	%r337, %r337, %r214;
	ld.global.u32 	%r215, [%rd6+24];
	xor.b32  	%r336, %r336, %r215;
	ld.global.u32 	%r216, [%rd6+28];
	xor.b32  	%r335, %r335, %r216;
	ld.global.u32 	%r217, [%rd6+32];
	xor.b32  	%r334, %r334, %r217;
	ld.global.u32 	%r218, [%rd6+36];
	xor.b32  	%r333, %r333, %r218;
$L__BB0_10:
	and.b32  	%r220, %r203, 4;
	setp.eq.s32 	%p6, %r220, 0;
	@%p6 bra 	$L__BB0_12;
	ld.global.u32 	%r221, [%rd6+40];
	xor.b32  	%r337, %r337, %r221;
	ld.global.u32 	%r222, [%rd6+44];
	xor.b32  	%r336, %r336, %r222;
	ld.global.u32 	%r223, [%rd6+48];
	xor.b32  	%r335, %r335, %r223;
	ld.global.u32 	%r224, [%rd6+52];
	xor.b32  	%r334, %r334, %r224;
	ld.global.u32 	%r225, [%rd6+56];
	xor.b32  	%r333, %r333, %r225;
$L__BB0_12:
	and.b32  	%r227, %r203, 8;
	setp.eq.s32 	%p7, %r227, 0;
	@%p7 bra 	$L__BB0_14;
	ld.global.u32 	%r228, [%rd6+60];
	xor.b32  	%r337, %r337, %r228;
	ld.global.u32 	%r229, [%rd6+64];
	xor.b32  	%r336, %r336, %r229;
	ld.global.u32 	%r230, [%rd6+68];
	xor.b32  	%r335, %r335, %r230;
	ld.global.u32 	%r231, [%rd6+72];
	xor.b32  	%r334, %r334, %r231;
	ld.global.u32 	%r232, [%rd6+76];
	xor.b32  	%r333, %r333, %r232;
$L__BB0_14:
	and.b32  	%r234, %r203, 16;
	setp.eq.s32 	%p8, %r234, 0;
	@%p8 bra 	$L__BB0_16;
	ld.global.u32 	%r235, [%rd6+80];
	xor.b32  	%r337, %r337, %r235;
	ld.global.u32 	%r236, [%rd6+84];
	xor.b32  	%r336, %r336, %r236;
	ld.global.u32 	%r237, [%rd6+88];
	xor.b32  	%r335, %r335, %r237;
	ld.global.u32 	%r238, [%rd6+92];
	xor.b32  	%r334, %r334, %r238;
	ld.global.u32 	%r239, [%rd6+96];
	xor.b32  	%r333, %r333, %r239;
$L__BB0_16:
	and.b32  	%r241, %r203, 32;
	setp.eq.s32 	%p9, %r241, 0;
	@%p9 bra 	$L__BB0_18;
	ld.global.u32 	%r242, [%rd6+100];
	xor.b32  	%r337, %r337, %r242;
	ld.global.u32 	%r243, [%rd6+104];
	xor.b32  	%r336, %r336, %r243;
	ld.global.u32 	%r244, [%rd6+108];
	xor.b32  	%r335, %r335, %r244;
	ld.global.u32 	%r245, [%rd6+112];
	xor.b32  	%r334, %r334, %r245;
	ld.global.u32 	%r246, [%rd6+116];
	xor.b32  	%r333, %r333, %r246;
$L__BB0_18:
	and.b32  	%r248, %r203, 64;
	setp.eq.s32 	%p10, %r248, 0;
	@%p10 bra 	$L__BB0_20;
	ld.global.u32 	%r249, [%rd6+120];
	xor.b32  	%r337, %r337, %r249;
	ld.global.u32 	%r250, [%rd6+124];
	xor.b32  	%r336, %r336, %r250;
	ld.global.u32 	%r251, [%rd6+128];
	xor.b32  	%r335, %r335, %r251;
	ld.global.u32 	%r252, [%rd6+132];
	xor.b32  	%r334, %r334, %r252;
	ld.global.u32 	%r253, [%rd6+136];
	xor.b32  	%r333, %r333, %r253;
$L__BB0_20:
	and.b32  	%r255, %r203, 128;
	setp.eq.s32 	%p11, %r255, 0;
	@%p11 bra 	$L__BB0_22;
	ld.global.u32 	%r256, [%rd6+140];
	xor.b32  	%r337, %r337, %r256;
	ld.global.u32 	%r257, [%rd6+144];
	xor.b32  	%r336, %r336, %r257;
	ld.global.u32 	%r258, [%rd6+148];
	xor.b32  	%r335, %r335, %r258;
	ld.global.u32 	%r259, [%rd6+152];
	xor.b32  	%r334, %r334, %r259;
	ld.global.u32 	%r260, [%rd6+156];
	xor.b32  	%r333, %r333, %r260;
$L__BB0_22:
	and.b32  	%r262, %r203, 256;
	setp.eq.s32 	%p12, %r262, 0;
	@%p12 bra 	$L__BB0_24;
	ld.global.u32 	%r263, [%rd6+160];
	xor.b32  	%r337, %r337, %r263;
	ld.global.u32 	%r264, [%rd6+164];
	xor.b32  	%r336, %r336, %r264;
	ld.global.u32 	%r265, [%rd6+168];
	xor.b32  	%r335, %r335, %r265;
	ld.global.u32 	%r266, [%rd6+172];
	xor.b32  	%r334, %r334, %r266;
	ld.global.u32 	%r267, [%rd6+176];
	xor.b32  	%r333, %r333, %r267;
$L__BB0_24:
	and.b32  	%r269, %r203, 512;
	setp.eq.s32 	%p13, %r269, 0;
	@%p13 bra 	$L__BB0_26;
	ld.global.u32 	%r270, [%rd6+180];
	xor.b32  	%r337, %r337, %r270;
	ld.global.u32 	%r271, [%rd6+184];
	xor.b32  	%r336, %r336, %r271;
	ld.global.u32 	%r272, [%rd6+188];
	xor.b32  	%r335, %r335, %r272;
	ld.global.u32 	%r273, [%rd6+192];
	xor.b32  	%r334, %r334, %r273;
	ld.global.u32 	%r274, [%rd6+196];
	xor.b32  	%r333, %r333, %r274;
$L__BB0_26:
	and.b32  	%r276, %r203, 1024;
	setp.eq.s32 	%p14, %r276, 0;
	@%p14 bra 	$L__BB0_28;
	ld.global.u32 	%r277, [%rd6+200];
	xor.b32  	%r337, %r337, %r277;
	ld.global.u32 	%r278, [%rd6+204];
	xor.b32  	%r336, %r336, %r278;
	ld.global.u32 	%r279, [%rd6+208];
	xor.b32  	%r335, %r335, %r279;
	ld.global.u32 	%r280, [%rd6+212];
	xor.b32  	%r334, %r334, %r280;
	ld.global.u32 	%r281, [%rd6+216];
	xor.b32  	%r333, %r333, %r281;
$L__BB0_28:
	and.b32  	%r283, %r203, 2048;
	setp.eq.s32 	%p15, %r283, 0;
	@%p15 bra 	$L__BB0_30;
	ld.global.u32 	%r284, [%rd6+220];
	xor.b32  	%r337, %r337, %r284;
	ld.global.u32 	%r285, [%rd6+224];
	xor.b32  	%r336, %r336, %r285;
	ld.global.u32 	%r286, [%rd6+228];
	xor.b32  	%r335, %r335, %r286;
	ld.global.u32 	%r287, [%rd6+232];
	xor.b32  	%r334, %r334, %r287;
	ld.global.u32 	%r288, [%rd6+236];
	xor.b32  	%r333, %r333, %r288;
$L__BB0_30:
	and.b32  	%r290, %r203, 4096;
	setp.eq.s32 	%p16, %r290, 0;
	@%p16 bra 	$L__BB0_32;
	ld.global.u32 	%r291, [%rd6+240];
	xor.b32  	%r337, %r337, %r291;
	ld.global.u32 	%r292, [%rd6+244];
	xor.b32  	%r336, %r336, %r292;
	ld.global.u32 	%r293, [%rd6+248];
	xor.b32  	%r335, %r335, %r293;
	ld.global.u32 	%r294, [%rd6+252];
	xor.b32  	%r334, %r334, %r294;
	ld.global.u32 	%r295, [%rd6+256];
	xor.b32  	%r333, %r333, %r295;
$L__BB0_32:
	and.b32  	%r297, %r203, 8192;
	setp.eq.s32 	%p17, %r297, 0;
	@%p17 bra 	$L__BB0_34;
	ld.global.u32 	%r298, [%rd6+260];
	xor.b32  	%r337, %r337, %r298;
	ld.global.u32 	%r299, [%rd6+264];
	xor.b32  	%r336, %r336, %r299;
	ld.global.u32 	%r300, [%rd6+268];
	xor.b32  	%r335, %r335, %r300;
	ld.global.u32 	%r301, [%rd6+272];
	xor.b32  	%r334, %r334, %r301;
	ld.global.u32 	%r302, [%rd6+276];
	xor.b32  	%r333, %r333, %r302;
$L__BB0_34:
	and.b32  	%r304, %r203, 16384;
	setp.eq.s32 	%p18, %r304, 0;
	@%p18 bra 	$L__BB0_36;
	ld.global.u32 	%r305, [%rd6+280];
	xor.b32  	%r337, %r337, %r305;
	ld.global.u32 	%r306, [%rd6+284];
	xor.b32  	%r336, %r336, %r306;
	ld.global.u32 	%r307, [%rd6+288];
	xor.b32  	%r335, %r335, %r307;
	ld.global.u32 	%r308, [%rd6+292];
	xor.b32  	%r334, %r334, %r308;
	ld.global.u32 	%r309, [%rd6+296];
	xor.b32  	%r333, %r333, %r309;
$L__BB0_36:
	and.b32  	%r311, %r203, 32768;
	setp.eq.s32 	%p19, %r311, 0;
	@%p19 bra 	$L__BB0_38;
	ld.global.u32 	%r312, [%rd6+300];
	xor.b32  	%r337, %r337, %r312;
	ld.global.u32 	%r313, [%rd6+304];
	xor.b32  	%r336, %r336, %r313;
	ld.global.u32 	%r314, [%rd6+308];
	xor.b32  	%r335, %r335, %r314;
	ld.global.u32 	%r315, [%rd6+312];
	xor.b32  	%r334, %r334, %r315;
	ld.global.u32 	%r316, [%rd6+316];
	xor.b32  	%r333, %r333, %r316;
$L__BB0_38:
	add.s32 	%r332, %r332, 16;
	setp.ne.s32 	%p20, %r332, 32;
	@%p20 bra 	$L__BB0_6;
	mad.lo.s32 	%r317, %r326, -31, %r11;
	add.s32 	%r326, %r317, 1;
	setp.ne.s32 	%p21, %r326, 5;
	@%p21 bra 	$L__BB0_5;
	st.global.u32 	[%rd2+4], %r337;
	st.global.u32 	[%rd2+8], %r336;
	st.global.u32 	[%rd2+12], %r335;
	st.global.u32 	[%rd2+16], %r334;
	st.global.u32 	[%rd2+20], %r333;
	add.s32 	%r320, %r320, 1;
	setp.lt.u32 	%p22, %r320, %r2;
	@%p22 bra 	$L__BB0_4;
$L__BB0_41:
	shr.u64 	%rd7, %rd18, 2;
	add.s32 	%r319, %r319, 1;
	setp.gt.u64 	%p23, %rd18, 3;
	mov.u64 	%rd18, %rd7;
	@%p23 bra 	$L__BB0_2;
$L__BB0_42:
	mov.b32 	%r318, 0;
	st.global.v2.u32 	[%rd2+24], {%r318, %r318};
	st.global.u32 	[%rd2+32], %r318;
	mov.b64 	%rd17, 0;
	st.global.u64 	[%rd2+40], %rd17;
	ret;

}
	// .globl	_Z17build_tree_kernelPfPiP4NodeP17curandStateXORWOW
.visible .entry _Z17build_tree_kernelPfPiP4NodeP17curandStateXORWOW(
	.param .u64 .ptr .align 1 _Z17build_tree_kernelPfPiP4NodeP17curandStateXORWOW_param_0,
	.param .u64 .ptr .align 1 _Z17build_tree_kernelPfPiP4NodeP17curandStateXORWOW_param_1,
	.param .u64 .ptr .align 1 _Z17build_tree_kernelPfPiP4NodeP17curandStateXORWOW_param_2,
	.param .u64 .ptr .align 1 _Z17build_tree_kernelPfPiP4NodeP17curandStateXORWOW_param_3
)
{
	.reg .pred 	%p<2>;
	.reg .b32 	%r<41>;
	.reg .b32 	%f<3>;
	.reg .b64 	%rd<9>;

	ld.param.u64 	%rd1, [_Z17build_tree_kernelPfPiP4NodeP17curandStateXORWOW_param_2];
	ld.param.u64 	%rd2, [_Z17build_tree_kernelPfPiP4NodeP17curandStateXORWOW_param_3];
	mov.u32 	%r2, %tid.x;
	mov.u32 	%r3, %ctaid.x;
	mov.u32 	%r4, %ntid.x;
	mad.lo.s32 	%r1, %r3, %r4, %r2;
	setp.gt.s32 	%p1, %r1, 99;
	@%p1 bra 	$L__BB1_2;
	cvta.to.global.u64 	%rd3, %rd2;
	cvta.to.global.u64 	%rd4, %rd1;
	mul.wide.s32 	%rd5, %r1, 48;
	add.s64 	%rd6, %rd3, %rd5;
	ld.global.v2.u32 	{%r5, %r6}, [%rd6];
	shr.u32 	%r7, %r6, 2;
	xor.b32  	%r8, %r7, %r6;
	ld.global.v2.u32 	{%r9, %r10}, [%rd6+8];
	ld.global.v2.u32 	{%r11, %r12}, [%rd6+16];
	st.global.v2.u32 	[%rd6+8], {%r10, %r11};
	shl.b32 	%r13, %r12, 4;
	shl.b32 	%r14, %r8, 1;
	xor.b32  	%r15, %r14, %r13;
	xor.b32  	%r16, %r15, %r8;
	xor.b32  	%r17, %r16, %r12;
	st.global.v2.u32 	[%rd6+16], {%r12, %r17};
	add.s32 	%r18, %r5, 362437;
	st.global.v2.u32 	[%rd6], {%r18, %r9};
	add.s32 	%r19, %r17, %r18;
	mul.hi.u32 	%r20, %r19, -858993459;
	shr.u32 	%r21, %r20, 3;
	mul.lo.s32 	%r22, %r21, 10;
	sub.s32 	%r23, %r19, %r22;
	mul.wide.s32 	%rd7, %r1, 20;
	add.s64 	%rd8, %rd4, %rd7;
	st.global.u32 	[%rd8], %r23;
	ld.global.v2.u32 	{%r24, %r25}, [%rd6];
	shr.u32 	%r26, %r25, 2;
	xor.b32  	%r27, %r26, %r25;
	ld.global.v2.u32 	{%r28, %r29}, [%rd6+8];
	ld.global.v2.u32 	{%r30, %r31}, [%rd6+16];
	st.global.v2.u32 	[%rd6+8], {%r29, %r30};
	shl.b32 	%r32, %r31, 4;
	shl.b32 	%r33, %r27, 1;
	xor.b32  	%r34, %r33, %r32;
	xor.b32  	%r35, %r34, %r27;
	xor.b32  	%r36, %r35, %r31;
	st.global.v2.u32 	[%rd6+16], {%r31, %r36};
	add.s32 	%r37, %r24, 362437;
	st.global.v2.u32 	[%rd6], {%r37, %r28};
	add.s32 	%r38, %r36, %r37;
	cvt.rn.f32.u32 	%f1, %r38;
	fma.rn.f32 	%f2, %f1, 0f2F800000, 0f2F000000;
	st.global.f32 	[%rd8+4], %f2;
	mov.b32 	%r39, -1;
	st.global.u32 	[%rd8+8], %r39;
	st.global.u32 	[%rd8+12], %r39;
	mov.b32 	%r40, 0;
	st.global.u32 	[%rd8+16], %r40;
$L__BB1_2:
	ret;

}
	// .globl	_Z14predict_kernelPfP4NodeS_
.visible .entry _Z14predict_kernelPfP4NodeS_(
	.param .u64 .ptr .align 1 _Z14predict_kernelPfP4NodeS__param_0,
	.param .u64 .ptr .align 1 _Z14predict_kernelPfP4NodeS__param_1,
	.param .u64 .ptr .align 1 _Z14predict_kernelPfP4NodeS__param_2
)
{
	.reg .pred 	%p<3>;
	.reg .b32 	%r<9>;
	.reg .b32 	%f<13>;
	.reg .b64 	%rd<11>;

	ld.param.u64 	%rd4, [_Z14predict_kernelPfP4NodeS__param_1];
	ld.param.u64 	%rd5, [_Z14predict_kernelPfP4NodeS__param_2];
	mov.u32 	%r4, %tid.x;
	mov.u32 	%r5, %ctaid.x;
	mov.u32 	%r6, %ntid.x;
	mad.lo.s32 	%r1, %r5, %r6, %r4;
	setp.gt.s32 	%p1, %r1, 999;
	@%p1 bra 	$L__BB2_4;
	cvta.to.global.u64 	%rd6, %rd4;
	add.s64 	%rd10, %rd6, 56;
	mov.f32 	%f12, 0f00000000;
	mov.b32 	%r8, 0;
$L__BB2_2:
	ld.global.f32 	%f4, [%rd10+-40];
	add.f32 	%f5, %f12, %f4;
	ld.global.f32 	%f6, [%rd10+-20];
	add.f32 	%f7, %f5, %f6;
	ld.global.f32 	%f8, [%rd10];
	add.f32 	%f9, %f7, %f8;
	ld.global.f32 	%f10, [%rd10+20];
	add.f32 	%f12, %f9, %f10;
	add.s32 	%r8, %r8, 4;
	add.s64 	%rd10, %rd10, 80;
	setp.ne.s32 	%p2, %r8, 100;
	@%p2 bra 	$L__BB2_2;
	div.rn.f32 	%f11, %f12, 0f42C80000;
	cvta.to.global.u64 	%rd7, %rd5;
	mul.wide.s32 	%rd8, %r1, 4;
	add.s64 	%rd9, %rd7, %rd8;
	st.global.f32 	[%rd9], %f11;
$L__BB2_4:
	ret;

}


// ===== COMPILED SASS (sm_100) =====

	.target	sm_100

	.elftype	@"ET_EXEC"


//--------------------- .note.nv.tkinfo           --------------------------
	.section	.note.nv.tkinfo,"",@"SHT_NOTE"
	.sectionflags	@"SHF_NOTE_NV_TKINFO"
	.tkinfo
        /*0018*/ 	.word	0x00000002
        /*0030*/ 	.string	""
        /*0030*/ 	.string	"ptxas"
        /*0030*/ 	.string	"Cuda compilation tools, release 13.0, V13.0.88"
        /*0030*/ 	.string	"Build cuda_13.0.r13.0/compiler.36424714_0"
        /*0030*/ 	.string	"-arch sm_100 -m 64 "



//--------------------- .note.nv.cuinfo           --------------------------
	.section	.note.nv.cuinfo,"",@"SHT_NOTE"
	.sectionflags	@"SHF_NOTE_NV_CUINFO"
        /*0018*/ 	.short	0x0002
        /*001a*/ 	.short	0x0064
        /*001c*/ 	.short	0x0082
	.zero		2


//--------------------- .nv.info                  --------------------------
	.section	.nv.info,"",@"SHT_CUDA_INFO"
	.align	4


	//----- nvinfo : EIATTR_REGCOUNT
	.align		4
        /*0000*/ 	.byte	0x04, 0x2f
        /*0002*/ 	.short	(.L_10 - .L_9)
	.align		4
.L_9:
        /*0004*/ 	.word	index@(_Z12setup_kernelP17curandStateXORWOWm)
        /*0008*/ 	.word	0x0000001f


	//----- nvinfo : EIATTR_FRAME_SIZE
	.align		4
.L_10:
        /*000c*/ 	.byte	0x04, 0x11
        /*000e*/ 	.short	(.L_12 - .L_11)
	.align		4
.L_11:
        /*0010*/ 	.word	index@(_Z12setup_kernelP17curandStateXORWOWm)
        /*0014*/ 	.word	0x00000000


	//----- nvinfo : EIATTR_REGCOUNT
	.align		4
.L_12:
        /*0018*/ 	.byte	0x04, 0x2f
        /*001a*/ 	.short	(.L_14 - .L_13)
	.align		4
.L_13:
        /*001c*/ 	.word	index@(_Z17build_tree_kernelPfPiP4NodeP17curandStateXORWOW)
        /*0020*/ 	.word	0x00000016


	//----- nvinfo : EIATTR_FRAME_SIZE
	.align		4
.L_14:
        /*0024*/ 	.byte	0x04, 0x11
        /*0026*/ 	.short	(.L_16 - .L_15)
	.align		4
.L_15:
        /*0028*/ 	.word	index@(_Z17build_tree_kernelPfPiP4NodeP17curandStateXORWOW)
        /*002c*/ 	.word	0x00000000


	//----- nvinfo : EIATTR_REGCOUNT
	.align		4
.L_16:
        /*0030*/ 	.byte	0x04, 0x2f
        /*0032*/ 	.short	(.L_18 - .L_17)
	.align		4
.L_17:
        /*0034*/ 	.word	index@(_Z14predict_kernelPfP4NodeS_)
        /*0038*/ 	.word	0x0000001f


	//----- nvinfo : EIATTR_FRAME_SIZE
	.align		4
.L_18:
        /*003c*/ 	.byte	0x04, 0x11
        /*003e*/ 	.short	(.L_20 - .L_19)
	.align		4
.L_19:
        /*0040*/ 	.word	index@($__internal_0_$__cuda_sm3x_div_rn_noftz_f32_slowpath)
        /*0044*/ 	.word	0x00000000


	//----- nvinfo : EIATTR_FRAME_SIZE
	.align		4
.L_20:
        /*0048*/ 	.byte	0x04, 0x11
        /*004a*/ 	.short	(.L_22 - .L_21)
	.align		4
.L_21:
        /*004c*/ 	.word	index@(_Z14predict_kernelPfP4NodeS_)
        /*0050*/ 	.word	0x00000000


	//----- nvinfo : EIATTR_MIN_STACK_SIZE
	.align		4
.L_22:
        /*0054*/ 	.byte	0x04, 0x12
        /*0056*/ 	.short	(.L_24 - .L_23)
	.align		4
.L_23:
        /*0058*/ 	.word	index@(_Z14predict_kernelPfP4NodeS_)
        /*005c*/ 	.word	0x00000000


	//----- nvinfo : EIATTR_MIN_STACK_SIZE
	.align		4
.L_24:
        /*0060*/ 	.byte	0x04, 0x12
        /*0062*/ 	.short	(.L_26 - .L_25)
	.align		4
.L_25:
        /*0064*/ 	.word	index@(_Z17build_tree_kernelPfPiP4NodeP17curandStateXORWOW)
        /*0068*/ 	.word	0x00000000


	//----- nvinfo : EIATTR_MIN_STACK_SIZE
	.align		4
.L_26:
        /*006c*/ 	.byte	0x04, 0x12
        /*006e*/ 	.short	(.L_28 - .L_27)
	.align		4
.L_27:
        /*0070*/ 	.word	index@(_Z12setup_kernelP17curandStateXORWOWm)
        /*0074*/ 	.word	0x00000000
.L_28:


//--------------------- .nv.compat                --------------------------
	.section	.nv.compat,"",@"SHT_CUDA_COMPAT_INFO"
	.align	4
        /*0000*/ 	.byte	0x02, 0x09, 0x00, 0x00, 0x02, 0x02, 0x01, 0x00, 0x02, 0x05, 0x05, 0x00, 0x03, 0x07, 0x01, 0x01
        /*0010*/ 	.byte	0x02, 0x03, 0x00, 0x00, 0x02, 0x06, 0x01, 0x00, 0x04, 0x0b, 0x08, 0x00, 0x01, 0x00, 0x00, 0x00
        /*0020*/ 	.byte	0x00, 0x00, 0x00, 0x00


//--------------------- .nv.info._Z14predict_kernelPfP4NodeS_ --------------------------
	.section	.nv.info._Z14predict_kernelPfP4NodeS_,"",@"SHT_CUDA_INFO"
	.sectionflags	@""
	.align	4


	//----- nvinfo : EIATTR_CUDA_API_VERSION
	.align		4
        /*0000*/ 	.byte	0x04, 0x37
        /*0002*/ 	.short	(.L_30 - .L_29)
.L_29:
        /*0004*/ 	.word	0x00000082


	//----- nvinfo : EIATTR_KPARAM_INFO
	.align		4
.L_30:
        /*0008*/ 	.byte	0x04, 0x17
        /*000a*/ 	.short	(.L_32 - .L_31)
.L_31:
        /*000c*/ 	.word	0x00000000
        /*0010*/ 	.short	0x0002
        /*0012*/ 	.short	0x0010
        /*0014*/ 	.byte	0x00, 0xf5, 0x21, 0x00


	//----- nvinfo : EIATTR_KPARAM_INFO
	.align		4
.L_32:
        /*0018*/ 	.byte	0x04, 0x17
        /*001a*/ 	.short	(.L_34 - .L_33)
.L_33:
        /*001c*/ 	.word	0x00000000
        /*0020*/ 	.short	0x0001
        /*0022*/ 	.short	0x0008
        /*0024*/ 	.byte	0x00, 0xf5, 0x21, 0x00


	//----- nvinfo : EIATTR_KPARAM_INFO
	.align		4
.L_34:
        /*0028*/ 	.byte	0x04, 0x17
        /*002a*/ 	.short	(.L_36 - .L_35)
.L_35:
        /*002c*/ 	.word	0x00000000
        /*0030*/ 	.short	0x0000
        /*0032*/ 	.short	0x0000
        /*0034*/ 	.byte	0x00, 0xf5, 0x21, 0x00


	//----- nvinfo : EIATTR_SPARSE_MMA_MASK
	.align		4
.L_36:
        /*0038*/ 	.byte	0x03, 0x50
        /*003a*/ 	.short	0x0000


	//----- nvinfo : EIATTR_MAXREG_COUNT
	.align		4
        /*003c*/ 	.byte	0x03, 0x1b
        /*003e*/ 	.short	0x00ff


	//----- nvinfo : EIATTR_MERCURY_ISA_VERSION
	.align		4
        /*0040*/ 	.byte	0x03, 0x5f
        /*0042*/ 	.short	0x0101


	//----- nvinfo : EIATTR_VRC_CTA_INIT_COUNT
	.align		4
        /*0044*/ 	.byte	0x02, 0x4a
	.zero		1
	.zero		1


	//----- nvinfo : EIATTR_EXIT_INSTR_OFFSETS
	.align		4
        /*0048*/ 	.byte	0x04, 0x1c
        /*004a*/ 	.short	(.L_38 - .L_37)


	//   ....[0]....
.L_37:
        /*004c*/ 	.word	0x00000060


	//   ....[1]....
        /*0050*/ 	.word	0x00000e00


	//----- nvinfo : EIATTR_CRS_STACK_SIZE
	.align		4
.L_38:
        /*0054*/ 	.byte	0x04, 0x1e
        /*0056*/ 	.short	(.L_40 - .L_39)
.L_39:
        /*0058*/ 	.word	0x00000000


	//----- nvinfo : EIATTR_CBANK_PARAM_SIZE
	.align		4
.L_40:
        /*005c*/ 	.byte	0x03, 0x19
        /*005e*/ 	.short	0x0018


	//----- nvinfo : EIATTR_PARAM_CBANK
	.align		4
        /*0060*/ 	.byte	0x04, 0x0a
        /*0062*/ 	.short	(.L_42 - .L_41)
	.align		4
.L_41:
        /*0064*/ 	.word	index@(.nv.constant0._Z14predict_kernelPfP4NodeS_)
        /*0068*/ 	.short	0x0380
        /*006a*/ 	.short	0x0018


	//----- nvinfo : EIATTR_SW_WAR
	.align		4
.L_42:
        /*006c*/ 	.byte	0x04, 0x36
        /*006e*/ 	.short	(.L_44 - .L_43)
.L_43:
        /*0070*/ 	.word	0x00000008
.L_44:


//--------------------- .nv.info._Z17build_tree_kernelPfPiP4NodeP17curandStateXORWOW --------------------------
	.section	.nv.info._Z17build_tree_kernelPfPiP4NodeP17curandStateXORWOW,"",@"SHT_CUDA_INFO"
	.sectionflags	@""
	.align	4


	//----- nvinfo : EIATTR_CUDA_API_VERSION
	.align		4
        /*0000*/ 	.byte	0x04, 0x37
        /*0002*/ 	.short	(.L_46 - .L_45)
.L_45:
        /*0004*/ 	.word	0x00000082


	//----- nvinfo : EIATTR_KPARAM_INFO
	.align		4
.L_46:
        /*0008*/ 	.byte	0x04, 0x17
        /*000a*/ 	.short	(.L_48 - .L_47)
.L_47:
        /*000c*/ 	.word	0x00000000
        /*0010*/ 	.short	0x0003
        /*0012*/ 	.short	0x0018
        /*0014*/ 	.byte	0x00, 0xf5, 0x21, 0x00


	//----- nvinfo : EIATTR_KPARAM_INFO
	.align		4
.L_48:
        /*0018*/ 	.byte	0x04, 0x17
        /*001a*/ 	.short	(.L_50 - .L_49)
.L_49:
        /*001c*/ 	.word	0x00000000
        /*0020*/ 	.short	0x0002
        /*0022*/ 	.short	0x0010
        /*0024*/ 	.byte	0x00, 0xf5, 0x21, 0x00


	//----- nvinfo : EIATTR_KPARAM_INFO
	.align		4
.L_50:
        /*0028*/ 	.byte	0x04, 0x17
        /*002a*/ 	.short	(.L_52 - .L_51)
.L_51:
        /*002c*/ 	.word	0x00000000
        /*0030*/ 	.short	0x0001
        /*0032*/ 	.short	0x0008
        /*0034*/ 	.byte	0x00, 0xf5, 0x21, 0x00


	//----- nvinfo : EIATTR_KPARAM_INFO
	.align		4
.L_52:
        /*0038*/ 	.byte	0x04, 0x17
        /*003a*/ 	.short	(.L_54 - .L_53)
.L_53:
        /*003c*/ 	.word	0x00000000
        /*0040*/ 	.short	0x0000
        /*0042*/ 	.short	0x0000
        /*0044*/ 	.byte	0x00, 0xf5, 0x21, 0x00


	//----- nvinfo : EIATTR_SPARSE_MMA_MASK
	.align		4
.L_54:
        /*0048*/ 	.byte	0x03, 0x50
        /*004a*/ 	.short	0x0000


	//----- nvinfo : EIATTR_MAXREG_COUNT
	.align		4
        /*004c*/ 	.byte	0x03, 0x1b
        /*004e*/ 	.short	0x00ff


	//----- nvinfo : EIATTR_MERCURY_ISA_VERSION
	.align		4
        /*0050*/ 	.byte	0x03, 0x5f
        /*0052*/ 	.short	0x0101


	//----- nvinfo : EIATTR_VRC_CTA_INIT_COUNT
	.align		4
        /*0054*/ 	.byte	0x02, 0x4a
	.zero		1
	.zero		1


	//----- nvinfo : EIATTR_EXIT_INSTR_OFFSETS
	.align		4
        /*0058*/ 	.byte	0x04, 0x1c
        /*005a*/ 	.short	(.L_56 - .L_55)


	//   ....[0]....
.L_55:
        /*005c*/ 	.word	0x00000060


	//   ....[1]....
        /*0060*/ 	.word	0x000003c0


	//----- nvinfo : EIATTR_CBANK_PARAM_SIZE
	.align		4
.L_56:
        /*0064*/ 	.byte	0x03, 0x19
        /*0066*/ 	.short	0x0020


	//----- nvinfo : EIATTR_PARAM_CBANK
	.align		4
        /*0068*/ 	.byte	0x04, 0x0a
        /*006a*/ 	.short	(.L_58 - .L_57)
	.align		4
.L_57:
        /*006c*/ 	.word	index@(.nv.constant0._Z17build_tree_kernelPfPiP4NodeP17curandStateXORWOW)
        /*0070*/ 	.short	0x0380
        /*0072*/ 	.short	0x0020


	//----- nvinfo : EIATTR_SW_WAR
	.align		4
.L_58:
        /*0074*/ 	.byte	0x04, 0x36
        /*0076*/ 	.short	(.L_60 - .L_59)
.L_59:
        /*0078*/ 	.word	0x00000008
.L_60:


//--------------------- .nv.info._Z12setup_kernelP17curandStateXORWOWm --------------------------
	.section	.nv.info._Z12setup_kernelP17curandStateXORWOWm,"",@"SHT_CUDA_INFO"
	.sectionflags	@""
	.align	4


	//----- nvinfo : EIATTR_CUDA_API_VERSION
	.align		4
        /*0000*/ 	.byte	0x04, 0x37
        /*0002*/ 	.short	(.L_62 - .L_61)
.L_61:
        /*0004*/ 	.word	0x00000082


	//----- nvinfo : EIATTR_KPARAM_INFO
	.align		4
.L_62:
        /*0008*/ 	.byte	0x04, 0x17
        /*000a*/ 	.short	(.L_64 - .L_63)
.L_63:
        /*000c*/ 	.word	0x00000000
        /*0010*/ 	.short	0x0001
        /*0012*/ 	.short	0x0008
        /*0014*/ 	.byte	0x00, 0xf0, 0x21, 0x00


	//----- nvinfo : EIATTR_KPARAM_INFO
	.align		4
.L_64:
        /*0018*/ 	.byte	0x04, 0x17
        /*001a*/ 	.short	(.L_66 - .L_65)
.L_65:
        /*001c*/ 	.word	0x00000000
        /*0020*/ 	.short	0x0000
        /*0022*/ 	.short	0x0000
        /*0024*/ 	.byte	0x00, 0xf5, 0x21, 0x00


	//----- nvinfo : EIATTR_SPARSE_MMA_MASK
	.align		4
.L_66:
        /*0028*/ 	.byte	0x03, 0x50
        /*002a*/ 	.short	0x0000


	//----- nvinfo : EIATTR_MAXREG_COUNT
	.align		4
        /*002c*/ 	.byte	0x03, 0x1b
        /*002e*/ 	.short	0x00ff


	//----- nvinfo : EIATTR_MERCURY_ISA_VERSION
	.align		4
        /*0030*/ 	.byte	0x03, 0x5f
        /*0032*/ 	.short	0x0101


	//----- nvinfo : EIATTR_VRC_CTA_INIT_COUNT
	.align		4
        /*0034*/ 	.byte	0x02, 0x4a
	.zero		1
	.zero		1


	//----- nvinfo : EIATTR_EXIT_INSTR_OFFSETS
	.align		4
        /*0038*/ 	.byte	0x04, 0x1c
        /*003a*/ 	.short	(.L_68 - .L_67)


	//   ....[0]....
.L_67:
        /*003c*/ 	.word	0x00000ed0


	//----- nvinfo : EIATTR_CRS_STACK_SIZE
	.align		4
.L_68:
        /*0040*/ 	.byte	0x04, 0x1e
        /*0042*/ 	.short	(.L_70 - .L_69)
.L_69:
        /*0044*/ 	.word	0x00000000


	//----- nvinfo : EIATTR_CBANK_PARAM_SIZE
	.align		4
.L_70:
        /*0048*/ 	.byte	0x03, 0x19
        /*004a*/ 	.short	0x0010


	//----- nvinfo : EIATTR_PARAM_CBANK
	.align		4
        /*004c*/ 	.byte	0x04, 0x0a
        /*004e*/ 	.short	(.L_72 - .L_71)
	.align		4
.L_71:
        /*0050*/ 	.word	index@(.nv.constant0._Z12setup_kernelP17curandStateXORWOWm)
        /*0054*/ 	.short	0x0380
        /*0056*/ 	.short	0x0010


	//----- nvinfo : EIATTR_SW_WAR
	.align		4
.L_72:
        /*0058*/ 	.byte	0x04, 0x36
        /*005a*/ 	.short	(.L_74 - .L_73)
.L_73:
        /*005c*/ 	.word	0x00000008
.L_74:


//--------------------- .nv.callgraph             --------------------------
	.section	.nv.callgraph,"",@"SHT_CUDA_CALLGRAPH"
	.align	4
	.sectionentsize	8
	.align		4
        /*0000*/ 	.word	0x00000000
	.align		4
        /*0004*/ 	.word	0xffffffff
	.align		4
        /*0008*/ 	.word	0x00000000
	.align		4
        /*000c*/ 	.word	0xfffffffe
	.align		4
        /*0010*/ 	.word	0x00000000
	.align		4
        /*0014*/ 	.word	0xfffffffd
	.align		4
        /*0018*/ 	.word	0x00000000
	.align		4
        /*001c*/ 	.word	0xfffffffc


//--------------------- .nv.constant4             --------------------------
	.section	.nv.constant4,"a",@progbits
	.align	8
	.align		8
.nv.constant4:
        /*0000*/ 	.dword	precalc_xorwow_matrix
	.align		8
        /*0008*/ 	.dword	precalc_xorwow_offset_matrix
	.align		8
        /*0010*/ 	.dword	mrg32k3aM1
	.align		8
        /*0018*/ 	.dword	mrg32k3aM2
	.align		8
        /*0020*/ 	.dword	mrg32k3aM1SubSeq
	.align		8
        /*0028*/ 	.dword	mrg32k3aM2SubSeq
	.align		8
        /*0030*/ 	.dword	mrg32k3aM1Seq
	.align		8
        /*0038*/ 	.dword	mrg32k3aM2Seq


//--------------------- .nv.constant3             --------------------------
	.section	.nv.constant3,"a",@progbits
	.align	8
.nv.constant3:
	.type		__cr_lgamma_table,@object
	.size		__cr_lgamma_table,(.L_8 - __cr_lgamma_table)
__cr_lgamma_table:
        /*0000*/ 	.byte	0x00, 0x00, 0x00, 0x00, 0x00, 0x00, 0x00, 0x00, 0x00, 0x00, 0x00, 0x00, 0x00, 0x00, 0x00, 0x00
        /*0010*/ 	.byte	0xef, 0x39, 0xfa, 0xfe, 0x42, 0x2e, 0xe6, 0x3f, 0x02, 0x20, 0x2a, 0xfa, 0x0b, 0xab, 0xfc, 0x3f
        /*0020*/ 	.byte	0xf9, 0x2c, 0x92, 0x7c, 0xa7, 0x6c, 0x09, 0x40, 0xc9, 0x79, 0x44, 0x3c, 0x64, 0x26, 0x13, 0x40
        /*0030*/ 	.byte	0xca, 0x01, 0xcf, 0x3a, 0x27, 0x51, 0x1a, 0x40, 0x30, 0xcc, 0x2d, 0xf3, 0xe1, 0x0c, 0x21, 0x40
        /*0040*/ 	.byte	0x0d, 0xb7, 0xfc, 0x82, 0x8e, 0x35, 0x25, 0x40
.L_8:


//--------------------- .text._Z14predict_kernelPfP4NodeS_ --------------------------
	.section	.text._Z14predict_kernelPfP4NodeS_,"ax",@progbits
	.align	128
        .global         _Z14predict_kernelPfP4NodeS_
        .type           _Z14predict_kernelPfP4NodeS_,@function
        .size           _Z14predict_kernelPfP4NodeS_,(.L_x_20 - _Z14predict_kernelPfP4NodeS_)
        .other          _Z14predict_kernelPfP4NodeS_,@"STO_CUDA_ENTRY STV_DEFAULT"
_Z14predict_kernelPfP4NodeS_:
.text._Z14predict_kernelPfP4NodeS_:
[----:B------:R-:W-:Y:S01]  /*0000*/  LDC R1, c[0x0][0x37c] ;  /* 0x0000df00ff017b82 */ /* 0x000fe20000000800 */
[----:B------:R-:W0:Y:S07]  /*0010*/  S2R R4, SR_TID.X ;  /* 0x0000000000047919 */ /* 0x000e2e0000002100 */
[----:B------:R-:W0:Y:S08]  /*0020*/  S2UR UR4, SR_CTAID.X ;  /* 0x00000000000479c3 */ /* 0x000e300000002500 */
[----:B------:R-:W0:Y:S02]  /*0030*/  LDC R3, c[0x0][0x360] ;  /* 0x0000d800ff037b82 */ /* 0x000e240000000800 */
[----:B0-----:R-:W-:-:S05]  /*0040*/  IMAD R4, R3, UR4, R4 ;  /* 0x0000000403047c24 */ /* 0x001fca000f8e0204 */
[----:B------:R-:W-:-:S13]  /*0050*/  ISETP.GT.AND P0, PT, R4, 0x3e7, PT ;  /* 0x000003e70400780c */ /* 0x000fda0003f04270 */
[----:B------:R-:W-:Y:S05]  /*0060*/  @P0 EXIT ;  /* 0x000000000000094d */ /* 0x000fea0003800000 */
[----:B------:R-:W0:Y:S01]  /*0070*/  LDC.64 R2, c[0x0][0x388] ;  /* 0x0000e200ff027b82 */ /* 0x000e220000000a00 */
[----:B------:R-:W0:Y:S02]  /*0080*/  LDCU.64 UR6, c[0x0][0x358] ;  /* 0x00006b00ff0677ac */ /* 0x000e240008000a00 */
[----:B0-----:R-:W2:Y:S04]  /*0090*/  LDG.E R14, desc[UR6][R2.64+0x10] ;  /* 0x00001006020e7981 */ /* 0x001ea8000c1e1900 */
[----:B------:R-:W3:Y:S04]  /*00a0*/  LDG.E R15, desc[UR6][R2.64+0x24] ;  /* 0x00002406020f7981 */ /* 0x000ee8000c1e1900 */
[----:B------:R-:W4:Y:S04]  /*00b0*/  LDG.E R27, desc[UR6][R2.64+0x38] ;  /* 0x00003806021b7981 */ /* 0x000f28000c1e1900 */
[----:B------:R-:W5:Y:S04]  /*00c0*/  LDG.E R13, desc[UR6][R2.64+0x4c] ;  /* 0x00004c06020d7981 */ /* 0x000f68000c1e1900 */
        /* <DEDUP_REMOVED lines=18> */
[----:B------:R-:W5:Y:S01]  /*01f0*/  LDG.E R16, desc[UR6][R2.64+0x1c8] ;  /* 0x0001c80602107981 */ /* 0x000f62000c1e1900 */
[----:B--2---:R-:W-:-:S04]  /*0200*/  FADD R14, RZ, R14 ;  /* 0x0000000eff0e7221 */ /* 0x004fc80000000000 */
[----:B---3--:R-:W-:Y:S02]  /*0210*/  FADD R14, R14, R15 ;  /* 0x0000000f0e0e7221 */ /* 0x008fe40000000000 */
[----:B------:R-:W2:Y:S02]  /*0220*/  LDG.E R15, desc[UR6][R2.64+0x1dc] ;  /* 0x0001dc06020f7981 */ /* 0x000ea4000c1e1900 */
[----:B----4-:R-:W-:Y:S02]  /*0230*/  FADD R26, R14, R27 ;  /* 0x0000001b0e1a7221 */ /* 0x010fe40000000000 */
[----:B------:R-:W3:Y:S02]  /*0240*/  LDG.E R14, desc[UR6][R2.64+0x1f0] ;  /* 0x0001f006020e7981 */ /* 0x000ee4000c1e1900 */
[----:B-----5:R-:W-:Y:S02]  /*0250*/  FADD R27, R26, R13 ;  /* 0x0000000d1a1b7221 */ /* 0x020fe40000000000 */
[----:B------:R-:W4:Y:S02]  /*0260*/  LDG.E R13, desc[UR6][R2.64+0x204] ;  /* 0x00020406020d7981 */ /* 0x000f24000c1e1900 */
[----:B------:R-:W-:-:S02]  /*0270*/  FADD R26, R27, R12 ;  /* 0x0000000c1b1a7221 */ /* 0x000fc40000000000 */
[----:B------:R-:W5:Y:S02]  /*0280*/  LDG.E R12, desc[UR6][R2.64+0x218] ;  /* 0x00021806020c7981 */ /* 0x000f64000c1e1900 */
[----:B------:R-:W-:Y:S02]  /*0290*/  FADD R27, R26, R11 ;  /* 0x0000000b1a1b7221 */ /* 0x000fe40000000000 */
[----:B------:R-:W5:Y:S02]  /*02a0*/  LDG.E R11, desc[UR6][R2.64+0x22c] ;  /* 0x00022c06020b7981 */ /* 0x000f64000c1e1900 */
[----:B------:R-:W-:Y:S02]  /*02b0*/  FADD R26, R27, R10 ;  /* 0x0000000a1b1a7221 */ /* 0x000fe40000000000 */
[----:B------:R-:W5:Y:S02]  /*02c0*/  LDG.E R10, desc[UR6][R2.64+0x240] ;  /* 0x00024006020a7981 */ /* 0x000f64000c1e1900 */
        /* <DEDUP_REMOVED lines=32> */
[----:B--2---:R-:W-:Y:S02]  /*04d0*/  FADD R27, R26, R15 ;  /* 0x0000000f1a1b7221 */ /* 0x004fe40000000000 */
[----:B------:R-:W2:Y:S02]  /*04e0*/  LDG.E R15, desc[UR6][R2.64+0x394] ;  /* 0x00039406020f7981 */ /* 0x000ea4000c1e1900 */
[----:B---3--:R-:W-:Y:S02]  /*04f0*/  FADD R26, R27, R14 ;  /* 0x0000000e1b1a7221 */ /* 0x008fe40000000000 */
[----:B------:R-:W3:Y:S02]  /*0500*/  LDG.E R14, desc[UR6][R2.64+0x3a8] ;  /* 0x0003a806020e7981 */ /* 0x000ee4000c1e1900 */
[----:B----4-:R-:W-:-:S02]  /*0510*/  FADD R27, R26, R13 ;  /* 0x0000000d1a1b7221 */ /* 0x010fc40000000000 */
[----:B------:R-:W4:Y:S02]  /*0520*/  LDG.E R13, desc[UR6][R2.64+0x3bc] ;  /* 0x0003bc06020d7981 */ /* 0x000f24000c1e1900 */
[----:B-----5:R-:W-:Y:S02]  /*0530*/  FADD R26, R27, R12 ;  /* 0x0000000c1b1a7221 */ /* 0x020fe40000000000 */
        /* <DEDUP_REMOVED lines=37> */
[----:B--2---:R-:W-:Y:S02]  /*0790*/  FADD R27, R26, R15 ;  /* 0x0000000f1a1b7221 */ /* 0x004fe40000000000 */
[----:B------:R-:W2:Y:S02]  /*07a0*/  LDG.E R15, desc[UR6][R2.64+0x54c] ;  /* 0x00054c06020f7981 */ /* 0x000ea4000c1e1900 */
[----:B---3--:R-:W-:-:S02]  /*07b0*/  FADD R26, R27, R14 ;  /* 0x0000000e1b1a7221 */ /* 0x008fc40000000000 */
[----:B------:R-:W3:Y:S02]  /*07c0*/  LDG.E R14, desc[UR6][R2.64+0x560] ;  /* 0x00056006020e7981 */ /* 0x000ee4000c1e1900 */
[----:B----4-:R-:W-:Y:S02]  /*07d0*/  FADD R27, R26, R13 ;  /* 0x0000000d1a1b7221 */ /* 0x010fe40000000000 */
[----:B------:R-:W4:Y:S02]  /*07e0*/  LDG.E R13, desc[UR6][R2.64+0x574] ;  /* 0x00057406020d7981 */ /* 0x000f24000c1e1900 */
[----:B-----5:R-:W-:Y:S02]  /*07f0*/  FADD R26, R27, R12 ;  /* 0x0000000c1b1a7221 */ /* 0x020fe40000000000 */
        /* <DEDUP_REMOVED lines=37> */
[----:B--2---:R-:W-:-:S02]  /*0a50*/  FADD R27, R26, R15 ;  /* 0x0000000f1a1b7221 */ /* 0x004fc40000000000 */
[----:B------:R-:W2:Y:S02]  /*0a60*/  LDG.E R15, desc[UR6][R2.64+0x704] ;  /* 0x00070406020f7981 */ /* 0x000ea4000c1e1900 */
[----:B---3--:R-:W-:Y:S02]  /*0a70*/  FADD R26, R27, R14 ;  /* 0x0000000e1b1a7221 */ /* 0x008fe40000000000 */
[----:B------:R-:W3:Y:S02]  /*0a80*/  LDG.E R14, desc[UR6][R2.64+0x718] ;  /* 0x00071806020e7981 */ /* 0x000ee4000c1e1900 */
[----:B----4-:R-:W-:Y:S02]  /*0a90*/  FADD R27, R26, R13 ;  /* 0x0000000d1a1b7221 */ /* 0x010fe40000000000 */
[----:B------:R-:W4:Y:S02]  /*0aa0*/  LDG.E R13, desc[UR6][R2.64+0x72c] ;  /* 0x00072c06020d7981 */ /* 0x000f24000c1e1900 */
[----:B-----5:R-:W-:-:S02]  /*0ab0*/  FADD R26, R27, R12 ;  /* 0x0000000c1b1a7221 */ /* 0x020fc40000000000 */
        /* <DEDUP_REMOVED lines=12> */
[----:B------:R-:W5:Y:S04]  /*0b80*/  LDG.E R6, desc[UR6][R2.64+0x7b8] ;  /* 0x0007b80602067981 */ /* 0x000f68000c1e1900 */
[----:B------:R0:W5:Y:S01]  /*0b90*/  LDG.E R26, desc[UR6][R2.64+0x7cc] ;  /* 0x0007cc06021a7981 */ /* 0x000162000c1e1900 */
[----:B------:R-:W-:-:S04]  /*0ba0*/  FADD R5, R28, R5 ;  /* 0x000000051c057221 */ /* 0x000fc80000000000 */
        /* <DEDUP_REMOVED lines=10> */
[----:B------:R-:W-:Y:S01]  /*0c50*/  FADD R16, R21, R16 ;  /* 0x0000001015107221 */ /* 0x000fe20000000000 */
[----:B0-----:R-:W-:Y:S01]  /*0c60*/  HFMA2 R3, -RZ, RZ, 1.0341796875, -112.625 ;  /* 0x3c23d70aff037431 */ /* 0x001fe200000001ff */
[----:B------:R-:W-:-:S05]  /*0c70*/  MOV R2, 0x42c80000 ;  /* 0x42c8000000027802 */ /* 0x000fca0000000f00 */
[----:B------:R-:W-:-:S04]  /*0c80*/  FFMA R2, R3, -R2, 1 ;  /* 0x3f80000003027423 */ /* 0x000fc80000000802 */
[----:B------:R-:W-:Y:S01]  /*0c90*/  FFMA R3, R2, R3, 0.0099999997764825820923 ;  /* 0x3c23d70a02037423 */ /* 0x000fe20000000003 */
[----:B--2---:R-:W-:-:S04]  /*0ca0*/  FADD R15, R16, R15 ;  /* 0x0000000f100f7221 */ /* 0x004fc80000000000 */
[----:B---3--:R-:W-:-:S04]  /*0cb0*/  FADD R14, R15, R14 ;  /* 0x0000000e0f0e7221 */ /* 0x008fc80000000000 */
[----:B----4-:R-:W-:-:S04]  /*0cc0*/  FADD R13, R14, R13 ;  /* 0x0000000d0e0d7221 */ /* 0x010fc80000000000 */
[----:B-----5:R-:W-:-:S04]  /*0cd0*/  FADD R12, R13, R12 ;  /* 0x0000000c0d0c7221 */ /* 0x020fc80000000000 */
[----:B------:R-:W-:-:S04]  /*0ce0*/  FADD R11, R12, R11 ;  /* 0x0000000b0c0b7221 */ /* 0x000fc80000000000 */
[----:B------:R-:W-:-:S04]  /*0cf0*/  FADD R10, R11, R10 ;  /* 0x0000000a0b0a7221 */ /* 0x000fc80000000000 */
[----:B------:R-:W-:-:S04]  /*0d00*/  FADD R9, R10, R9 ;  /* 0x000000090a097221 */ /* 0x000fc80000000000 */
[----:B------:R-:W-:-:S04]  /*0d10*/  FADD R8, R8, R9 ;  /* 0x0000000908087221 */ /* 0x000fc80000000000 */
[----:B------:R-:W-:-:S04]  /*0d20*/  FADD R7, R8, R7 ;  /* 0x0000000708077221 */ /* 0x000fc80000000000 */
[----:B------:R-:W-:-:S04]  /*0d30*/  FADD R7, R7, R6 ;  /* 0x0000000607077221 */ /* 0x000fc80000000000 */
[----:B------:R-:W-:-:S04]  /*0d40*/  FADD R0, R7, R26 ;  /* 0x0000001a07007221 */ /* 0x000fc80000000000 */
[----:B------:R-:W0:Y:S01]  /*0d50*/  FCHK P0, R0, 100 ;  /* 0x42c8000000007902 */ /* 0x000e220000000000 */
[----:B------:R-:W-:-:S04]  /*0d60*/  FFMA R2, R0, R3, RZ ;  /* 0x0000000300027223 */ /* 0x000fc800000000ff */
[----:B------:R-:W-:-:S04]  /*0d70*/  FFMA R5, R2, -100, R0 ;  /* 0xc2c8000002057823 */ /* 0x000fc80000000000 */
[----:B------:R-:W-:Y:S01]  /*0d80*/  FFMA R7, R3, R5, R2 ;  /* 0x0000000503077223 */ /* 0x000fe20000000002 */
[----:B0-----:R-:W-:Y:S06]  /*0d90*/  @!P0 BRA `(.L_x_0) ;  /* 0x00000000000c8947 */ /* 0x001fec0003800000 */
[----:B------:R-:W-:-:S07]  /*0da0*/  MOV R2, 0xdc0 ;  /* 0x00000dc000027802 */ /* 0x000fce0000000f00 */
[----:B------:R-:W-:Y:S05]  /*0db0*/  CALL.REL.NOINC `($__internal_0_$__cuda_sm3x_div_rn_noftz_f32_slowpath) ;  /* 0x0000000000147944 */ /* 0x000fea0003c00000 */
[----:B------:R-:W-:-:S07]  /*0dc0*/  MOV R7, R5 ;  /* 0x0000000500077202 */ /* 0x000fce0000000f00 */
.L_x_0:
[----:B------:R-:W0:Y:S02]  /*0dd0*/  LDC.64 R2, c[0x0][0x390] ;  /* 0x0000e400ff027b82 */ /* 0x000e240000000a00 */
[----:B0-----:R-:W-:-:S05]  /*0de0*/  IMAD.WIDE R4, R4, 0x4, R2 ;  /* 0x0000000404047825 */ /* 0x001fca00078e0202 */
[----:B------:R-:W-:Y:S01]  /*0df0*/  STG.E desc[UR6][R4.64], R7 ;  /* 0x0000000704007986 */ /* 0x000fe2000c101906 */
[----:B------:R-:W-:Y:S05]  /*0e00*/  EXIT ;  /* 0x000000000000794d */ /* 0x000fea0003800000 */
        .weak           $__internal_0_$__cuda_sm3x_div_rn_noftz_f32_slowpath
        .type           $__internal_0_$__cuda_sm3x_div_rn_noftz_f32_slowpath,@function
        .size           $__internal_0_$__cuda_sm3x_div_rn_noftz_f32_slowpath,(.L_x_20 - $__internal_0_$__cuda_sm3x_div_rn_noftz_f32_slowpath)
$__internal_0_$__cuda_sm3x_div_rn_noftz_f32_slowpath:
[----:B------:R-:W-:Y:S02]  /*0e10*/  SHF.R.U32.HI R3, RZ, 0x17, R0 ;  /* 0x00000017ff037819 */ /* 0x000fe40000011600 */
[----:B------:R-:W-:Y:S02]  /*0e20*/  MOV R5, R0 ;  /* 0x0000000000057202 */ /* 0x000fe40000000f00 */
[----:B------:R-:W-:-:S04]  /*0e30*/  LOP3.LUT R3, R3, 0xff, RZ, 0xc0, !PT ;  /* 0x000000ff03037812 */ /* 0x000fc800078ec0ff */
[----:B------:R-:W-:-:S04]  /*0e40*/  IADD3 R7, PT, PT, R3, -0x1, RZ ;  /* 0xffffffff03077810 */ /* 0x000fc80007ffe0ff */
[----:B------:R-:W-:-:S13]  /*0e50*/  ISETP.GT.U32.OR P0, PT, R7, 0xfd, !PT ;  /* 0x000000fd0700780c */ /* 0x000fda0007f04470 */
[----:B------:R-:W-:Y:S01]  /*0e60*/  @!P0 MOV R6, RZ ;  /* 0x000000ff00068202 */ /* 0x000fe20000000f00 */
[----:B------:R-:W-:Y:S06]  /*0e70*/  @!P0 BRA `(.L_x_1) ;  /* 0x00000000003c8947 */ /* 0x000fec0003800000 */
[----:B------:R-:W-:-:S13]  /*0e80*/  FSETP.GTU.FTZ.AND P0, PT, |R0|, +INF , PT ;  /* 0x7f8000000000780b */ /* 0x000fda0003f1c200 */
[----:B------:R-:W-:Y:S05]  /*0e90*/  @P0 BRA `(.L_x_2) ;  /* 0x0000000400280947 */ /* 0x000fea0003800000 */
[----:B------:R-:W-:-:S05]  /*0ea0*/  HFMA2 R6, -RZ, RZ, 3.390625, 0 ;  /* 0x42c80000ff067431 */ /* 0x000fca00000001ff */
[----:B------:R-:W-:-:S13]  /*0eb0*/  LOP3.LUT P0, RZ, R6, 0x7fffffff, R5, 0xc8, !PT ;  /* 0x7fffffff06ff7812 */ /* 0x000fda000780c805 */
[----:B------:R-:W-:Y:S05]  /*0ec0*/  @!P0 BRA `(.L_x_3) ;  /* 0x0000000400148947 */ /* 0x000fea0003800000 */
[----:B------:R-:W-:-:S13]  /*0ed0*/  LOP3.LUT P0, RZ, R5, 0x7fffffff, RZ, 0xc0, !PT ;  /* 0x7fffffff05ff7812 */ /* 0x000fda000780c0ff */
[----:B------:R-:W-:Y:S05]  /*0ee0*/  @!P0 BRA `(.L_x_4) ;  /* 0x0000000400048947 */ /* 0x000fea0003800000 */
[----:B------:R-:W-:Y:S02]  /*0ef0*/  FSETP.NEU.FTZ.AND P0, PT, |R0|, +INF , PT ;  /* 0x7f8000000000780b */ /* 0x000fe40003f1d200 */
[----:B------:R-:W-:-:S04]  /*0f00*/  LOP3.LUT P1, RZ, R6, 0x7fffffff, RZ, 0xc0, !PT ;  /* 0x7fffffff06ff7812 */ /* 0x000fc8000782c0ff */
[----:B------:R-:W-:-:S13]  /*0f10*/  PLOP3.LUT P0, PT, P0, P1, PT, 0x2f, 0xf2 ;  /* 0x0000000000f2781c */ /* 0x000fda0000702577 */
[----:B------:R-:W-:Y:S05]  /*0f20*/  @P0 BRA `(.L_x_5) ;  /* 0x0000000000e80947 */ /* 0x000fea0003800000 */
[----:B------:R-:W-:-:S13]  /*0f30*/  ISETP.GE.AND P0, PT, R7, RZ, PT ;  /* 0x000000ff0700720c */ /* 0x000fda0003f06270 */
[----:B------:R-:W-:Y:S01]  /*0f40*/  @P0 MOV R6, RZ ;  /* 0x000000ff00060202 */ /* 0x000fe20000000f00 */
[----:B------:R-:W-:Y:S01]  /*0f50*/  @!P0 FFMA R5, R0, 1.84467440737095516160e+19, RZ ;  /* 0x5f80000000058823 */ /* 0x000fe200000000ff */
[----:B------:R-:W-:-:S07]  /*0f60*/  @!P0 MOV R6, 0xffffffc0 ;  /* 0xffffffc000068802 */ /* 0x000fce0000000f00 */
.L_x_1:
[----:B------:R-:W-:Y:S01]  /*0f70*/  UMOV UR4, 0x42c80000 ;  /* 0x42c8000000047882 */ /* 0x000fe20000000000 */
[----:B------:R-:W-:Y:S01]  /*0f80*/  IADD3 R3, PT, PT, R3, -0x7f, RZ ;  /* 0xffffff8103037810 */ /* 0x000fe20007ffe0ff */
[----:B------:R-:W-:-:S03]  /*0f90*/  UIADD3 UR4, UPT, UPT, UR4, -0x3000000, URZ ;  /* 0xfd00000004047890 */ /* 0x000fc6000fffe0ff */
[----:B------:R-:W-:Y:S01]  /*0fa0*/  IADD3 R6, PT, PT, R6, -0x6, R3 ;  /* 0xfffffffa06067810 */ /* 0x000fe20007ffe003 */
[----:B------:R-:W-:Y:S02]  /*0fb0*/  IMAD R0, R3, -0x800000, R5 ;  /* 0xff80000003007824 */ /* 0x000fe400078e0205 */
[----:B------:R-:W-:-:S03]  /*0fc0*/  FADD.FTZ R9, -RZ, -UR4 ;  /* 0x80000004ff097e21 */ /* 0x000fc60008010100 */
[----:B------:R-:W0:Y:S02]  /*0fd0*/  MUFU.RCP R7, UR4 ;  /* 0x0000000400077d08 */ /* 0x000e240008001000 */
[----:B0-----:R-:W-:-:S04]  /*0fe0*/  FFMA R8, R7, R9, 1 ;  /* 0x3f80000007087423 */ /* 0x001fc80000000009 */
[----:B------:R-:W-:-:S04]  /*0ff0*/  FFMA R7, R7, R8, R7 ;  /* 0x0000000807077223 */ /* 0x000fc80000000007 */
[----:B------:R-:W-:-:S04]  /*1000*/  FFMA R8, R0, R7, RZ ;  /* 0x0000000700087223 */ /* 0x000fc800000000ff */
[----:B------:R-:W-:-:S04]  /*1010*/  FFMA R5, R9, R8, R0 ;  /* 0x0000000809057223 */ /* 0x000fc80000000000 */
[----:B------:R-:W-:-:S04]  /*1020*/  FFMA R8, R7, R5, R8 ;  /* 0x0000000507087223 */ /* 0x000fc80000000008 */
[----:B------:R-:W-:-:S04]  /*1030*/  FFMA R9, R9, R8, R0 ;  /* 0x0000000809097223 */ /* 0x000fc80000000000 */
[----:B------:R-:W-:-:S05]  /*1040*/  FFMA R5, R7, R9, R8 ;  /* 0x0000000907057223 */ /* 0x000fca0000000008 */
[----:B------:R-:W-:-:S04]  /*1050*/  SHF.R.U32.HI R0, RZ, 0x17, R5 ;  /* 0x00000017ff007819 */ /* 0x000fc80000011605 */
[----:B------:R-:W-:-:S04]  /*1060*/  LOP3.LUT R0, R0, 0xff, RZ, 0xc0, !PT ;  /* 0x000000ff00007812 */ /* 0x000fc800078ec0ff */
[----:B------:R-:W-:-:S04]  /*1070*/  IADD3 R10, PT, PT, R0, R6, RZ ;  /* 0x00000006000a7210 */ /* 0x000fc80007ffe0ff */
[----:B------:R-:W-:-:S04]  /*1080*/  IADD3 R0, PT, PT, R10, -0x1, RZ ;  /* 0xffffffff0a007810 */ /* 0x000fc80007ffe0ff */
[----:B------:R-:W-:-:S13]  /*1090*/  ISETP.GE.U32.AND P0, PT, R0, 0xfe, PT ;  /* 0x000000fe0000780c */ /* 0x000fda0003f06070 */
[----:B------:R-:W-:Y:S05]  /*10a0*/  @!P0 BRA `(.L_x_6) ;  /* 0x0000000000808947 */ /* 0x000fea0003800000 */
[----:B------:R-:W-:-:S13]  /*10b0*/  ISETP.GT.AND P0, PT, R10, 0xfe, PT ;  /* 0x000000fe0a00780c */ /* 0x000fda0003f04270 */
[----:B------:R-:W-:Y:S05]  /*10c0*/  @P0 BRA `(.L_x_7) ;  /* 0x00000000006c0947 */ /* 0x000fea0003800000 */
[----:B------:R-:W-:-:S13]  /*10d0*/  ISETP.GE.AND P0, PT, R10, 0x1, PT ;  /* 0x000000010a00780c */ /* 0x000fda0003f06270 */
[----:B------:R-:W-:Y:S05]  /*10e0*/  @P0 BRA `(.L_x_8) ;  /* 0x0000000000980947 */ /* 0x000fea0003800000 */
[----:B------:R-:W-:Y:S02]  /*10f0*/  ISETP.GE.AND P0, PT, R10, -0x18, PT ;  /* 0xffffffe80a00780c */ /* 0x000fe40003f06270 */
[----:B------:R-:W-:-:S11]  /*1100*/  LOP3.LUT R5, R5, 0x80000000, RZ, 0xc0, !PT ;  /* 0x8000000005057812 */ /* 0x000fd600078ec0ff */
[----:B------:R-:W-:Y:S05]  /*1110*/  @!P0 BRA `(.L_x_8) ;  /* 0x00000000008c8947 */ /* 0x000fea0003800000 */
[CCC-:B------:R-:W-:Y:S01]  /*1120*/  FFMA.RZ R0, R7.reuse, R9.reuse, R8.reuse ;  /* 0x0000000907007223 */ /* 0x1c0fe2000000c008 */
[C---:B------:R-:W-:Y:S02]  /*1130*/  IADD3 R6, PT, PT, R10.reuse, 0x20, RZ ;  /* 0x000000200a067810 */ /* 0x040fe40007ffe0ff */
[----:B------:R-:W-:Y:S02]  /*1140*/  ISETP.NE.AND P2, PT, R10, RZ, PT ;  /* 0x000000ff0a00720c */ /* 0x000fe40003f45270 */
[----:B------:R-:W-:Y:S01]  /*1150*/  LOP3.LUT R3, R0, 0x7fffff, RZ, 0xc0, !PT ;  /* 0x007fffff00037812 */ /* 0x000fe200078ec0ff */
[CCC-:B------:R-:W-:Y:S01]  /*1160*/  FFMA.RP R0, R7.reuse, R9.reuse, R8.reuse ;  /* 0x0000000907007223 */ /* 0x1c0fe20000008008 */
[----:B------:R-:W-:Y:S01]  /*1170*/  FFMA.RM R7, R7, R9, R8 ;  /* 0x0000000907077223 */ /* 0x000fe20000004008 */
[----:B------:R-:W-:Y:S02]  /*1180*/  ISETP.NE.AND P1, PT, R10, RZ, PT ;  /* 0x000000ff0a00720c */ /* 0x000fe40003f25270 */
[----:B------:R-:W-:-:S02]  /*1190*/  LOP3.LUT R3, R3, 0x800000, RZ, 0xfc, !PT ;  /* 0x0080000003037812 */ /* 0x000fc400078efcff */
[----:B------:R-:W-:Y:S02]  /*11a0*/  IADD3 R8, PT, PT, -R10, RZ, RZ ;  /* 0x000000ff0a087210 */ /* 0x000fe40007ffe1ff */
[----:B------:R-:W-:Y:S02]  /*11b0*/  SHF.L.U32 R6, R3, R6, RZ ;  /* 0x0000000603067219 */ /* 0x000fe400000006ff */
[----:B------:R-:W-:Y:S02]  /*11c0*/  FSETP.NEU.FTZ.AND P0, PT, R0, R7, PT ;  /* 0x000000070000720b */ /* 0x000fe40003f1d000 */
[----:B------:R-:W-:Y:S02]  /*11d0*/  SEL R0, R8, RZ, P2 ;  /* 0x000000ff08007207 */ /* 0x000fe40001000000 */
[----:B------:R-:W-:Y:S02]  /*11e0*/  ISETP.NE.AND P1, PT, R6, RZ, P1 ;  /* 0x000000ff0600720c */ /* 0x000fe40000f25270 */
[----:B------:R-:W-:-:S02]  /*11f0*/  SHF.R.U32.HI R0, RZ, R0, R3 ;  /* 0x00000000ff007219 */ /* 0x000fc40000011603 */
[----:B------:R-:W-:Y:S02]  /*1200*/  PLOP3.LUT P0, PT, P0, P1, PT, 0xf8, 0x8f ;  /* 0x00000000008f781c */ /* 0x000fe40000703f70 */
[----:B------:R-:W-:Y:S02]  /*1210*/  SHF.R.U32.HI R6, RZ, 0x1, R0 ;  /* 0x00000001ff067819 */ /* 0x000fe40000011600 */
[----:B------:R-:W-:-:S04]  /*1220*/  SEL R3, RZ, 0x1, !P0 ;  /* 0x00000001ff037807 */ /* 0x000fc80004000000 */
[----:B------:R-:W-:-:S04]  /*1230*/  LOP3.LUT R3, R3, 0x1, R6, 0xf8, !PT ;  /* 0x0000000103037812 */ /* 0x000fc800078ef806 */
[----:B------:R-:W-:-:S04]  /*1240*/  LOP3.LUT R3, R3, R0, RZ, 0xc0, !PT ;  /* 0x0000000003037212 */ /* 0x000fc800078ec0ff */
[----:B------:R-:W-:-:S04]  /*1250*/  IADD3 R6, PT, PT, R6, R3, RZ ;  /* 0x0000000306067210 */ /* 0x000fc80007ffe0ff */
[----:B------:R-:W-:Y:S01]  /*1260*/  LOP3.LUT R5, R6, R5, RZ, 0xfc, !PT ;  /* 0x0000000506057212 */ /* 0x000fe200078efcff */
[----:B------:R-:W-:Y:S06]  /*1270*/  BRA `(.L_x_8) ;  /* 0x0000000000347947 */ /* 0x000fec0003800000 */
.L_x_7:
[----:B------:R-:W-:-:S04]  /*1280*/  LOP3.LUT R5, R5, 0x80000000, RZ, 0xc0, !PT ;  /* 0x8000000005057812 */ /* 0x000fc800078ec0ff */
[----:B------:R-:W-:Y:S01]  /*1290*/  LOP3.LUT R5, R5, 0x7f800000, RZ, 0xfc, !PT ;  /* 0x7f80000005057812 */ /* 0x000fe200078efcff */
[----:B------:R-:W-:Y:S06]  /*12a0*/  BRA `(.L_x_8) ;  /* 0x0000000000287947 */ /* 0x000fec0003800000 */
.L_x_6:
[----:B------:R-:W-:Y:S01]  /*12b0*/  LEA R5, R6, R5, 0x17 ;  /* 0x0000000506057211 */ /* 0x000fe200078eb8ff */
[----:B------:R-:W-:Y:S06]  /*12c0*/  BRA `(.L_x_8) ;  /* 0x0000000000207947 */ /* 0x000fec0003800000 */
.L_x_5:
[----:B------:R-:W-:-:S04]  /*12d0*/  LOP3.LUT R5, R6, 0x80000000, R5, 0x48, !PT ;  /* 0x8000000006057812 */ /* 0x000fc800078e4805 */
[----:B------:R-:W-:Y:S01]  /*12e0*/  LOP3.LUT R5, R5, 0x7f800000, RZ, 0xfc, !PT ;  /* 0x7f80000005057812 */ /* 0x000fe200078efcff */
[----:B------:R-:W-:Y:S06]  /*12f0*/  BRA `(.L_x_8) ;  /* 0x0000000000147947 */ /* 0x000fec0003800000 */
.L_x_4:
[----:B------:R-:W-:Y:S01]  /*1300*/  LOP3.LUT R5, R6, 0x80000000, R5, 0x48, !PT ;  /* 0x8000000006057812 */ /* 0x000fe200078e4805 */
[----:B------:R-:W-:Y:S06]  /*1310*/  BRA `(.L_x_8) ;  /* 0x00000000000c7947 */ /* 0x000fec0003800000 */
.L_x_3:
[----:B------:R-:W0:Y:S01]  /*1320*/  MUFU.RSQ R5, -QNAN ;  /* 0xffc0000000057908 */ /* 0x000e220000001400 */
[----:B------:R-:W-:Y:S05]  /*1330*/  BRA `(.L_x_8) ;  /* 0x0000000000047947 */ /* 0x000fea0003800000 */
.L_x_2:
[----:B------:R-:W-:-:S07]  /*1340*/  FADD.FTZ R5, R0, 100 ;  /* 0x42c8000000057421 */ /* 0x000fce0000010000 */
.L_x_8:
[----:B------:R-:W-:-:S04]  /*1350*/  HFMA2 R3, -RZ, RZ, 0, 0 ;  /* 0x00000000ff037431 */ /* 0x000fc800000001ff */
[----:B0-----:R-:W-:Y:S05]  /*1360*/  RET.REL.NODEC R2 `(_Z14predict_kernelPfP4NodeS_) ;  /* 0xffffffec02247950 */ /* 0x001fea0003c3ffff */
.L_x_9:
[----:B------:R-:W-:-:S00]  /*1370*/  BRA `(.L_x_9) ;  /* 0xfffffffc00fc7947 */ /* 0x000fc0000383ffff */
[----:B------:R-:W-:-:S00]  /*1380*/  NOP ;  /* 0x0000000000007918 */ /* 0x000fc00000000000 */
[----:B------:R-:W-:-:S00]  /*1390*/  NOP ;  /* 0x0000000000007918 */ /* 0x000fc00000000000 */
[----:B------:R-:W-:-:S00]  /*13a0*/  NOP ;  /* 0x0000000000007918 */ /* 0x000fc00000000000 */
[----:B------:R-:W-:-:S00]  /*13b0*/  NOP ;  /* 0x0000000000007918 */ /* 0x000fc00000000000 */
[----:B------:R-:W-:-:S00]  /*13c0*/  NOP ;  /* 0x0000000000007918 */ /* 0x000fc00000000000 */
[----:B------:R-:W-:-:S00]  /*13d0*/  NOP ;  /* 0x0000000000007918 */ /* 0x000fc00000000000 */
[----:B------:R-:W-:-:S00]  /*13e0*/  NOP ;  /* 0x0000000000007918 */ /* 0x000fc00000000000 */
[----:B------:R-:W-:-:S00]  /*13f0*/  NOP ;  /* 0x0000000000007918 */ /* 0x000fc00000000000 */
.L_x_20:


//--------------------- .text._Z17build_tree_kernelPfPiP4NodeP17curandStateXORWOW --------------------------
	.section	.text._Z17build_tree_kernelPfPiP4NodeP17curandStateXORWOW,"ax",@progbits
	.align	128
        .global         _Z17build_tree_kernelPfPiP4NodeP17curandStateXORWOW
        .type           _Z17build_tree_kernelPfPiP4NodeP17curandStateXORWOW,@function
        .size           _Z17build_tree_kernelPfPiP4NodeP17curandStateXORWOW,(.L_x_22 - _Z17build_tree_kernelPfPiP4NodeP17curandStateXORWOW)
        .other          _Z17build_tree_kernelPfPiP4NodeP17curandStateXORWOW,@"STO_CUDA_ENTRY STV_DEFAULT"
_Z17build_tree_kernelPfPiP4NodeP17curandStateXORWOW:
.text._Z17build_tree_kernelPfPiP4NodeP17curandStateXORWOW:
        /* <DEDUP_REMOVED lines=8> */
[----:B------:R-:W1:Y:S01]  /*0080*/  LDCU.64 UR4, c[0x0][0x358] ;  /* 0x00006b00ff0477ac */ /* 0x000e620008000a00 */
[----:B0-----:R-:W-:-:S05]  /*0090*/  IMAD.WIDE R2, R11, 0x30, R2 ;  /* 0x000000300b027825 */ /* 0x001fca00078e0202 */
[----:B-1----:R-:W2:Y:S04]  /*00a0*/  LDG.E.64 R12, desc[UR4][R2.64] ;  /* 0x00000004020c7981 */ /* 0x002ea8000c1e1b00 */
[----:B------:R-:W3:Y:S04]  /*00b0*/  LDG.E.64 R4, desc[UR4][R2.64+0x10] ;  /* 0x0000100402047981 */ /* 0x000ee8000c1e1b00 */
[----:B------:R-:W4:Y:S01]  /*00c0*/  LDG.E.64 R6, desc[UR4][R2.64+0x8] ;  /* 0x0000080402067981 */ /* 0x000f22000c1e1b00 */
[----:B--2---:R-:W-:Y:S02]  /*00d0*/  SHF.R.U32.HI R0, RZ, 0x2, R13 ;  /* 0x00000002ff007819 */ /* 0x004fe4000001160d */
[----:B------:R-:W-:-:S02]  /*00e0*/  IADD3 R12, PT, PT, R12, 0x587c5, RZ ;  /* 0x000587c50c0c7810 */ /* 0x000fc40007ffe0ff */
[----:B------:R-:W-:Y:S01]  /*00f0*/  LOP3.LUT R0, R0, R13, RZ, 0x3c, !PT ;  /* 0x0000000d00007212 */ /* 0x000fe200078e3cff */
[----:B---3--:R-:W-:Y:S01]  /*0100*/  IMAD.SHL.U32 R9, R5, 0x10, RZ ;  /* 0x0000001005097824 */ /* 0x008fe200078e00ff */
[----:B------:R-:W-:Y:S01]  /*0110*/  MOV R18, R5 ;  /* 0x0000000500127202 */ /* 0x000fe20000000f00 */
[----:B------:R-:W-:Y:S02]  /*0120*/  IMAD.MOV.U32 R17, RZ, RZ, R4 ;  /* 0x000000ffff117224 */ /* 0x000fe400078e0004 */
[----:B------:R-:W-:Y:S02]  /*0130*/  IMAD.SHL.U32 R8, R0, 0x2, RZ ;  /* 0x0000000200087824 */ /* 0x000fe400078e00ff */
[----:B----4-:R-:W-:-:S03]  /*0140*/  IMAD.MOV.U32 R16, RZ, RZ, R7 ;  /* 0x000000ffff107224 */ /* 0x010fc600078e0007 */
[----:B------:R-:W-:Y:S02]  /*0150*/  LOP3.LUT R0, R0, R8, R9, 0x96, !PT ;  /* 0x0000000800007212 */ /* 0x000fe400078e9609 */
[----:B------:R-:W0:Y:S01]  /*0160*/  LDC.64 R8, c[0x0][0x390] ;  /* 0x0000e400ff087b82 */ /* 0x000e220000000a00 */
[----:B------:R-:W-:Y:S01]  /*0170*/  STG.E.64 desc[UR4][R2.64+0x8], R16 ;  /* 0x0000081002007986 */ /* 0x000fe2000c101b04 */
[----:B------:R-:W-:-:S05]  /*0180*/  LOP3.LUT R19, R0, R5, RZ, 0x3c, !PT ;  /* 0x0000000500137212 */ /* 0x000fca00078e3cff */
[----:B------:R-:W-:Y:S01]  /*0190*/  IMAD.IADD R0, R19, 0x1, R12 ;  /* 0x0000000113007824 */ /* 0x000fe200078e020c */
[----:B------:R-:W-:Y:S03]  /*01a0*/  STG.E.64 desc[UR4][R2.64+0x10], R18 ;  /* 0x0000101202007986 */ /* 0x000fe6000c101b04 */
[----:B------:R-:W-:-:S05]  /*01b0*/  IMAD.HI.U32 R10, R0, -0x33333333, RZ ;  /* 0xcccccccd000a7827 */ /* 0x000fca00078e00ff */
[----:B------:R-:W-:-:S05]  /*01c0*/  SHF.R.U32.HI R13, RZ, 0x3, R10 ;  /* 0x00000003ff0d7819 */ /* 0x000fca000001160a */
[----:B------:R-:W-:Y:S01]  /*01d0*/  IMAD R15, R13, -0xa, R0 ;  /* 0xfffffff60d0f7824 */ /* 0x000fe200078e0200 */
[----:B------:R-:W-:Y:S01]  /*01e0*/  MOV R13, R6 ;  /* 0x00000006000d7202 */ /* 0x000fe20000000f00 */
[----:B0-----:R-:W-:-:S04]  /*01f0*/  IMAD.WIDE R4, R11, 0x14, R8 ;  /* 0x000000140b047825 */ /* 0x001fc800078e0208 */
[----:B------:R0:W-:Y:S04]  /*0200*/  STG.E.64 desc[UR4][R2.64], R12 ;  /* 0x0000000c02007986 */ /* 0x0001e8000c101b04 */
[----:B------:R1:W-:Y:S04]  /*0210*/  STG.E desc[UR4][R4.64], R15 ;  /* 0x0000000f04007986 */ /* 0x0003e8000c101904 */
[----:B------:R-:W2:Y:S04]  /*0220*/  LDG.E.64 R10, desc[UR4][R2.64] ;  /* 0x00000004020a7981 */ /* 0x000ea8000c1e1b00 */
[----:B------:R-:W3:Y:S04]  /*0230*/  LDG.E.64 R8, desc[UR4][R2.64+0x10] ;  /* 0x0000100402087981 */ /* 0x000ee8000c1e1b00 */
[----:B------:R-:W4:Y:S01]  /*0240*/  LDG.E.64 R6, desc[UR4][R2.64+0x8] ;  /* 0x0000080402067981 */ /* 0x000f22000c1e1b00 */
[----:B0-----:R-:W-:Y:S01]  /*0250*/  IMAD.MOV.U32 R13, RZ, RZ, 0x2f800000 ;  /* 0x2f800000ff0d7424 */ /* 0x001fe200078e00ff */
[----:B--2---:R-:W-:Y:S01]  /*0260*/  SHF.R.U32.HI R0, RZ, 0x2, R11 ;  /* 0x00000002ff007819 */ /* 0x004fe2000001160b */
[----:B------:R-:W-:-:S03]  /*0270*/  VIADD R10, R10, 0x587c5 ;  /* 0x000587c50a0a7836 */ /* 0x000fc60000000000 */
[----:B------:R-:W-:Y:S01]  /*0280*/  LOP3.LUT R0, R0, R11, RZ, 0x3c, !PT ;  /* 0x0000000b00007212 */ /* 0x000fe200078e3cff */
[----:B---3--:R-:W-:Y:S01]  /*0290*/  IMAD.SHL.U32 R11, R9, 0x10, RZ ;  /* 0x00000010090b7824 */ /* 0x008fe200078e00ff */
[----:B-1----:R-:W-:Y:S01]  /*02a0*/  MOV R15, R8 ;  /* 0x00000008000f7202 */ /* 0x002fe20000000f00 */
[----:B------:R-:W-:Y:S01]  /*02b0*/  IMAD.MOV.U32 R16, RZ, RZ, R9 ;  /* 0x000000ffff107224 */ /* 0x000fe200078e0009 */
[----:B------:R-:W-:-:S04]  /*02c0*/  SHF.L.U32 R14, R0, 0x1, RZ ;  /* 0x00000001000e7819 */ /* 0x000fc800000006ff */
[----:B------:R-:W-:Y:S01]  /*02d0*/  LOP3.LUT R14, R0, R14, R11, 0x96, !PT ;  /* 0x0000000e000e7212 */ /* 0x000fe200078e960b */
[----:B----4-:R-:W-:-:S03]  /*02e0*/  IMAD.MOV.U32 R11, RZ, RZ, R6 ;  /* 0x000000ffff0b7224 */ /* 0x010fc600078e0006 */
[----:B------:R-:W-:Y:S02]  /*02f0*/  LOP3.LUT R17, R14, R9, RZ, 0x3c, !PT ;  /* 0x000000090e117212 */ /* 0x000fe400078e3cff */
[----:B------:R-:W-:Y:S01]  /*0300*/  MOV R14, R7 ;  /* 0x00000007000e7202 */ /* 0x000fe20000000f00 */
[----:B------:R-:W-:Y:S01]  /*0310*/  STG.E.64 desc[UR4][R2.64], R10 ;  /* 0x0000000a02007986 */ /* 0x000fe2000c101b04 */
[----:B------:R-:W-:Y:S02]  /*0320*/  IADD3 R0, PT, PT, R17, R10, RZ ;  /* 0x0000000a11007210 */ /* 0x000fe40007ffe0ff */
[----:B------:R-:W-:Y:S01]  /*0330*/  MOV R9, 0xffffffff ;  /* 0xffffffff00097802 */ /* 0x000fe20000000f00 */
[----:B------:R-:W-:Y:S01]  /*0340*/  STG.E.64 desc[UR4][R2.64+0x10], R16 ;  /* 0x0000101002007986 */ /* 0x000fe2000c101b04 */
[----:B------:R-:W-:-:S03]  /*0350*/  I2FP.F32.U32 R0, R0 ;  /* 0x0000000000007245 */ /* 0x000fc60000201000 */
[----:B------:R-:W-:Y:S02]  /*0360*/  STG.E.64 desc[UR4][R2.64+0x8], R14 ;  /* 0x0000080e02007986 */ /* 0x000fe4000c101b04 */
[----:B------:R-:W-:Y:S02]  /*0370*/  FFMA R7, R0, R13, 1.1641532182693481445e-10 ;  /* 0x2f00000000077423 */ /* 0x000fe4000000000d */
[----:B------:R-:W-:Y:S04]  /*0380*/  STG.E desc[UR4][R4.64+0x8], R9 ;  /* 0x0000080904007986 */ /* 0x000fe8000c101904 */
[----:B------:R-:W-:Y:S04]  /*0390*/  STG.E desc[UR4][R4.64+0xc], R9 ;  /* 0x00000c0904007986 */ /* 0x000fe8000c101904 */
[----:B------:R-:W-:Y:S04]  /*03a0*/  STG.E desc[UR4][R4.64+0x10], RZ ;  /* 0x000010ff04007986 */ /* 0x000fe8000c101904 */
[----:B------:R-:W-:Y:S01]  /*03b0*/  STG.E desc[UR4][R4.64+0x4], R7 ;  /* 0x0000040704007986 */ /* 0x000fe2000c101904 */
[----:B------:R-:W-:Y:S05]  /*03c0*/  EXIT ;  /* 0x000000000000794d */ /* 0x000fea0003800000 */
.L_x_10:
        /* <DEDUP_REMOVED lines=11> */
.L_x_22:


//--------------------- .text._Z12setup_kernelP17curandStateXORWOWm --------------------------
	.section	.text._Z12setup_kernelP17curandStateXORWOWm,"ax",@progbits
	.align	128
        .global         _Z12setup_kernelP17curandStateXORWOWm
        .type           _Z12setup_kernelP17curandStateXORWOWm,@function
        .size           _Z12setup_kernelP17curandStateXORWOWm,(.L_x_23 - _Z12setup_kernelP17curandStateXORWOWm)
        .other          _Z12setup_kernelP17curandStateXORWOWm,@"STO_CUDA_ENTRY STV_DEFAULT"
_Z12setup_kernelP17curandStateXORWOWm:
.text._Z12setup_kernelP17curandStateXORWOWm:
[----:B------:R-:W-:Y:S01]  /*0000*/  LDC R1, c[0x0][0x37c] ;  /* 0x0000df00ff017b82 */ /* 0x000fe20000000800 */
[----:B------:R-:W0:Y:S07]  /*0010*/  S2R R13, SR_TID.X ;  /* 0x00000000000d7919 */ /* 0x000e2e0000002100 */
[----:B------:R-:W1:Y:S01]  /*0020*/  LDC.64 R2, c[0x0][0x388] ;  /* 0x0000e200ff027b82 */ /* 0x000e620000000a00 */
[----:B------:R-:W2:Y:S01]  /*0030*/  LDCU.64 UR4, c[0x0][0x358] ;  /* 0x00006b00ff0477ac */ /* 0x000ea20008000a00 */
[----:B------:R-:W-:Y:S06]  /*0040*/  BSSY.RECONVERGENT B0, `(.L_x_11) ;  /* 0x00000e5000007945 */ /* 0x000fec0003800200 */
[----:B------:R-:W0:Y:S08]  /*0050*/  S2UR UR6, SR_CTAID.X ;  /* 0x00000000000679c3 */ /* 0x000e300000002500 */
[----:B------:R-:W0:Y:S08]  /*0060*/  LDC R4, c[0x0][0x360] ;  /* 0x0000d800ff047b82 */ /* 0x000e300000000800 */
[----:B------:R-:W3:Y:S01]  /*0070*/  LDC.64 R6, c[0x0][0x380] ;  /* 0x0000e000ff067b82 */ /* 0x000ee20000000a00 */
[----:B-1----:R-:W-:-:S02]  /*0080*/  LOP3.LUT R0, R2, 0xaad26b49, RZ, 0x3c, !PT ;  /* 0xaad26b4902007812 */ /* 0x002fc400078e3cff */
[----:B------:R-:W-:-:S03]  /*0090*/  LOP3.LUT R2, R3, 0xf7dcefdd, RZ, 0x3c, !PT ;  /* 0xf7dcefdd03027812 */ /* 0x000fc600078e3cff */
[----:B------:R-:W-:Y:S02]  /*00a0*/  IMAD R0, R0, 0x4182bed5, RZ ;  /* 0x4182bed500007824 */ /* 0x000fe400078e02ff */
[----:B------:R-:W-:Y:S02]  /*00b0*/  IMAD R3, R2, -0x658354e5, RZ ;  /* 0x9a7cab1b02037824 */ /* 0x000fe400078e02ff */
[C---:B------:R-:W-:Y:S01]  /*00c0*/  VIADD R5, R0.reuse, 0x75bcd15 ;  /* 0x075bcd1500057836 */ /* 0x040fe20000000000 */
[C---:B------:R-:W-:Y:S01]  /*00d0*/  LOP3.LUT R8, R0.reuse, 0x159a55e5, RZ, 0x3c, !PT ;  /* 0x159a55e500087812 */ /* 0x040fe200078e3cff */
[----:B------:R-:W-:Y:S01]  /*00e0*/  VIADD R11, R0, 0x583f19 ;  /* 0x00583f19000b7836 */ /* 0x000fe20000000000 */
[C---:B------:R-:W-:Y:S01]  /*00f0*/  LOP3.LUT R10, R3.reuse, 0x5491333, RZ, 0x3c, !PT ;  /* 0x05491333030a7812 */ /* 0x040fe200078e3cff */
[----:B------:R-:W-:Y:S02]  /*0100*/  VIADD R9, R3, 0x1f123bb5 ;  /* 0x1f123bb503097836 */ /* 0x000fe40000000000 */
[----:B0-----:R-:W-:Y:S01]  /*0110*/  IMAD R13, R4, UR6, R13 ;  /* 0x00000006040d7c24 */ /* 0x001fe2000f8e020d */
[----:B------:R-:W-:-:S04]  /*0120*/  IADD3 R4, PT, PT, R0, 0x64f0c9, R3 ;  /* 0x0064f0c900047810 */ /* 0x000fc80007ffe003 */
[C---:B------:R-:W-:Y:S01]  /*0130*/  ISETP.NE.AND P0, PT, R13.reuse, RZ, PT ;  /* 0x000000ff0d00720c */ /* 0x040fe20003f05270 */
[----:B---3--:R-:W-:-:S05]  /*0140*/  IMAD.WIDE R6, R13, 0x30, R6 ;  /* 0x000000300d067825 */ /* 0x008fca00078e0206 */
[----:B--2---:R0:W-:Y:S04]  /*0150*/  STG.E.64 desc[UR4][R6.64], R4 ;  /* 0x0000000406007986 */ /* 0x0041e8000c101b04 */
[----:B------:R0:W-:Y:S04]  /*0160*/  STG.E.64 desc[UR4][R6.64+0x8], R8 ;  /* 0x0000080806007986 */ /* 0x0001e8000c101b04 */
[----:B------:R0:W-:Y:S01]  /*0170*/  STG.E.64 desc[UR4][R6.64+0x10], R10 ;  /* 0x0000100a06007986 */ /* 0x0001e2000c101b04 */
[----:B------:R-:W-:Y:S05]  /*0180*/  @!P0 BRA `(.L_x_12) ;  /* 0x0000000c00408947 */ /* 0x000fea0003800000 */
[----:B------:R-:W-:Y:S01]  /*0190*/  SHF.R.S32.HI R0, RZ, 0x1f, R13 ;  /* 0x0000001fff007819 */ /* 0x000fe2000001140d */
[----:B------:R-:W-:-:S07]  /*01a0*/  IMAD.MOV.U32 R12, RZ, RZ, RZ ;  /* 0x000000ffff0c7224 */ /* 0x000fce00078e00ff */
.L_x_18:
[----:B-1----:R-:W-:Y:S01]  /*01b0*/  LOP3.LUT R2, R13, 0x3, RZ, 0xc0, !PT ;  /* 0x000000030d027812 */ /* 0x002fe200078ec0ff */
[----:B------:R-:W-:Y:S03]  /*01c0*/  BSSY.RECONVERGENT B1, `(.L_x_13) ;  /* 0x00000c6000017945 */ /* 0x000fe60003800200 */
[----:B------:R-:W-:-:S04]  /*01d0*/  ISETP.NE.U32.AND P0, PT, R2, RZ, PT ;  /* 0x000000ff0200720c */ /* 0x000fc80003f05070 */
[----:B------:R-:W-:-:S13]  /*01e0*/  ISETP.NE.AND.EX P0, PT, RZ, RZ, PT, P0 ;  /* 0x000000ffff00720c */ /* 0x000fda0003f05300 */
[----:B------:R-:W-:Y:S05]  /*01f0*/  @!P0 BRA `(.L_x_14) ;  /* 0x0000000c00088947 */ /* 0x000fea0003800000 */
[----:B0-----:R-:W0:Y:S01]  /*0200*/  LDC.64 R8, c[0x4][RZ] ;  /* 0x01000000ff087b82 */ /* 0x001e220000000a00 */
[----:B------:R-:W-:Y:S02]  /*0210*/  IMAD.MOV.U32 R14, RZ, RZ, RZ ;  /* 0x000000ffff0e7224 */ /* 0x000fe400078e00ff */
[----:B0-----:R-:W-:-:S07]  /*0220*/  IMAD.WIDE.U32 R8, R12, 0xc80, R8 ;  /* 0x00000c800c087825 */ /* 0x001fce00078e0008 */
.L_x_17:
[----:B-1----:R-:W-:Y:S01]  /*0230*/  IMAD.MOV.U32 R15, RZ, RZ, RZ ;  /* 0x000000ffff0f7224 */ /* 0x002fe200078e00ff */
[----:B------:R-:W-:Y:S01]  /*0240*/  CS2R R2, SRZ ;  /* 0x0000000000027805 */ /* 0x000fe2000001ff00 */
[----:B------:R-:W-:Y:S01]  /*0250*/  IMAD.MOV.U32 R17, RZ, RZ, RZ ;  /* 0x000000ffff117224 */ /* 0x000fe200078e00ff */
[----:B------:R-:W-:-:S07]  /*0260*/  CS2R R4, SRZ ;  /* 0x0000000000047805 */ /* 0x000fce000001ff00 */
.L_x_16:
[----:B------:R-:W-:-:S05]  /*0270*/  IMAD.WIDE.U32 R10, R17, 0x4, R6 ;  /* 0x00000004110a7825 */ /* 0x000fca00078e0006 */
[----:B------:R0:W5:Y:S01]  /*0280*/  LDG.E R16, desc[UR4][R10.64+0x4] ;  /* 0x000004040a107981 */ /* 0x000162000c1e1900 */
[----:B------:R-:W-:-:S07]  /*0290*/  IMAD.MOV.U32 R19, RZ, RZ, RZ ;  /* 0x000000ffff137224 */ /* 0x000fce00078e00ff */
.L_x_15:
[----:B-----5:R-:W-:Y:S01]  /*02a0*/  SHF.R.U32.HI R24, RZ, R19, R16 ;  /* 0x00000013ff187219 */ /* 0x020fe20000011610 */
[----:B0-----:R-:W-:-:S03]  /*02b0*/  IMAD.SHL.U32 R10, R17, 0x20, RZ ;  /* 0x00000020110a7824 */ /* 0x001fc600078e00ff */
[----:B------:R-:W-:Y:S01]  /*02c0*/  LOP3.LUT R11, R24, 0x1, RZ, 0xc0, !PT ;  /* 0x00000001180b7812 */ /* 0x000fe200078ec0ff */
[----:B------:R-:W-:-:S03]  /*02d0*/  IMAD.IADD R10, R10, 0x1, R19 ;  /* 0x000000010a0a7824 */ /* 0x000fc600078e0213 */
[----:B------:R-:W-:Y:S01]  /*02e0*/  ISETP.NE.U32.AND P0, PT, R11, 0x1, PT ;  /* 0x000000010b00780c */ /* 0x000fe20003f05070 */
[----:B------:R-:W-:-:S03]  /*02f0*/  IMAD R11, R10, 0x5, RZ ;  /* 0x000000050a0b7824 */ /* 0x000fc600078e02ff */
[----:B------:R-:W-:Y:S01]  /*0300*/  R2P PR, R24, 0x7e ;  /* 0x0000007e18007804 */ /* 0x000fe20000000000 */
[----:B------:R-:W-:-:S08]  /*0310*/  IMAD.WIDE.U32 R10, R11, 0x4, R8 ;  /* 0x000000040b0a7825 */ /* 0x000fd000078e0008 */
[----:B------:R-:W2:Y:S04]  /*0320*/  @!P0 LDG.E R18, desc[UR4][R10.64] ;  /* 0x000000040a128981 */ /* 0x000ea8000c1e1900 */
[----:B------:R-:W3:Y:S04]  /*0330*/  @!P0 LDG.E R20, desc[UR4][R10.64+0x10] ;  /* 0x000010040a148981 */ /* 0x000ee8000c1e1900 */
[----:B------:R-:W4:Y:S04]  /*0340*/  @P1 LDG.E R22, desc[UR4][R10.64+0x14] ;  /* 0x000014040a161981 */ /* 0x000f28000c1e1900 */
[----:B------:R-:W4:Y:S04]  /*0350*/  @P2 LDG.E R26, desc[UR4][R10.64+0x28] ;  /* 0x000028040a1a2981 */ /* 0x000f28000c1e1900 */
[----:B------:R-:W4:Y:S04]  /*0360*/  @!P0 LDG.E R21, desc[UR4][R10.64+0x4] ;  /* 0x000004040a158981 */ /* 0x000f28000c1e1900 */
[----:B------:R-:W4:Y:S04]  /*0370*/  @!P0 LDG.E R23, desc[UR4][R10.64+0xc] ;  /* 0x00000c040a178981 */ /* 0x000f28000c1e1900 */
[----:B------:R-:W4:Y:S04]  /*0380*/  @P1 LDG.E R25, desc[UR4][R10.64+0x18] ;  /* 0x000018040a191981 */ /* 0x000f28000c1e1900 */
[----:B------:R-:W4:Y:S04]  /*0390*/  @P3 LDG.E R28, desc[UR4][R10.64+0x3c] ;  /* 0x00003c040a1c3981 */ /* 0x000f28000c1e1900 */
[----:B------:R-:W4:Y:S01]  /*03a0*/  @P6 LDG.E R27, desc[UR4][R10.64+0x7c] ;  /* 0x00007c040a1b6981 */ /* 0x000f22000c1e1900 */
[----:B--2---:R-:W-:-:S03]  /*03b0*/  @!P0 LOP3.LUT R15, R15, R18, RZ, 0x3c, !PT ;  /* 0x000000120f0f8212 */ /* 0x004fc600078e3cff */
[----:B------:R-:W2:Y:S01]  /*03c0*/  @!P0 LDG.E R18, desc[UR4][R10.64+0x8] ;  /* 0x000008040a128981 */ /* 0x000ea2000c1e1900 */
[----:B---3--:R-:W-:-:S03]  /*03d0*/  @!P0 LOP3.LUT R3, R3, R20, RZ, 0x3c, !PT ;  /* 0x0000001403038212 */ /* 0x008fc600078e3cff */
[----:B------:R-:W3:Y:S01]  /*03e0*/  @P1 LDG.E R20, desc[UR4][R10.64+0x24] ;  /* 0x000024040a141981 */ /* 0x000ee2000c1e1900 */
[----:B----4-:R-:W-:-:S03]  /*03f0*/  @P1 LOP3.LUT R15, R15, R22, RZ, 0x3c, !PT ;  /* 0x000000160f0f1212 */ /* 0x010fc600078e3cff */
[----:B------:R-:W4:Y:S01]  /*0400*/  @P2 LDG.E R22, desc[UR4][R10.64+0x38] ;  /* 0x000038040a162981 */ /* 0x000f22000c1e1900 */
[----:B------:R-:W-:-:S03]  /*0410*/  @P2 LOP3.LUT R15, R15, R26, RZ, 0x3c, !PT ;  /* 0x0000001a0f0f2212 */ /* 0x000fc600078e3cff */
[----:B------:R-:W4:Y:S01]  /*0420*/  @P4 LDG.E R26, desc[UR4][R10.64+0x50] ;  /* 0x000050040a1a4981 */ /* 0x000f22000c1e1900 */
[----:B------:R-:W-:-:S03]  /*0430*/  @!P0 LOP3.LUT R4, R4, R21, RZ, 0x3c, !PT ;  /* 0x0000001504048212 */ /* 0x000fc600078e3cff */
[----:B------:R-:W4:Y:S01]  /*0440*/  @P1 LDG.E R21, desc[UR4][R10.64+0x20] ;  /* 0x000020040a151981 */ /* 0x000f22000c1e1900 */
[----:B------:R-:W-:-:S03]  /*0450*/  @!P0 LOP3.LUT R2, R2, R23, RZ, 0x3c, !PT ;  /* 0x0000001702028212 */ /* 0x000fc600078e3cff */
[----:B------:R-:W4:Y:S01]  /*0460*/  @P2 LDG.E R23, desc[UR4][R10.64+0x2c] ;  /* 0x00002c040a172981 */ /* 0x000f22000c1e1900 */
[----:B------:R-:W-:-:S03]  /*0470*/  @P1 LOP3.LUT R4, R4, R25, RZ, 0x3c, !PT ;  /* 0x0000001904041212 */ /* 0x000fc600078e3cff */
[----:B------:R-:W4:Y:S01]  /*0480*/  @P2 LDG.E R25, desc[UR4][R10.64+0x34] ;  /* 0x000034040a192981 */ /* 0x000f22000c1e1900 */
[----:B--2---:R-:W-:-:S03]  /*0490*/  @!P0 LOP3.LUT R5, R5, R18, RZ, 0x3c, !PT ;  /* 0x0000001205058212 */ /* 0x004fc600078e3cff */
[----:B------:R-:W2:Y:S01]  /*04a0*/  @P1 LDG.E R18, desc[UR4][R10.64+0x1c] ;  /* 0x00001c040a121981 */ /* 0x000ea2000c1e1900 */
[----:B---3--:R-:W-:-:S03]  /*04b0*/  @P1 LOP3.LUT R3, R3, R20, RZ, 0x3c, !PT ;  /* 0x0000001403031212 */ /* 0x008fc600078e3cff */
[----:B------:R-:W3:Y:S01]  /*04c0*/  @P2 LDG.E R20, desc[UR4][R10.64+0x30] ;  /* 0x000030040a142981 */ /* 0x000ee2000c1e1900 */
[----:B----4-:R-:W-:-:S03]  /*04d0*/  @P2 LOP3.LUT R3, R3, R22, RZ, 0x3c, !PT ;  /* 0x0000001603032212 */ /* 0x010fc600078e3cff */
[----:B------:R-:W4:Y:S01]  /*04e0*/  @P3 LDG.E R22, desc[UR4][R10.64+0x4c] ;  /* 0x00004c040a163981 */ /* 0x000f22000c1e1900 */
[----:B------:R-:W-:-:S04]  /*04f0*/  @P3 LOP3.LUT R15, R15, R28, RZ, 0x3c, !PT ;  /* 0x0000001c0f0f3212 */ /* 0x000fc800078e3cff */
[----:B------:R-:W-:Y:S02]  /*0500*/  @P4 LOP3.LUT R15, R15, R26, RZ, 0x3c, !PT ;  /* 0x0000001a0f0f4212 */ /* 0x000fe400078e3cff */
[----:B------:R-:W-:Y:S01]  /*0510*/  @P1 LOP3.LUT R2, R2, R21, RZ, 0x3c, !PT ;  /* 0x0000001502021212 */ /* 0x000fe200078e3cff */
[----:B------:R-:W4:Y:S04]  /*0520*/  @P5 LDG.E R26, desc[UR4][R10.64+0x64] ;  /* 0x000064040a1a5981 */ /* 0x000f28000c1e1900 */
[----:B------:R-:W4:Y:S01]  /*0530*/  @P3 LDG.E R21, desc[UR4][R10.64+0x40] ;  /* 0x000040040a153981 */ /* 0x000f22000c1e1900 */
[----:B------:R-:W-:Y:S02]  /*0540*/  @P2 LOP3.LUT R4, R4, R23, RZ, 0x3c, !PT ;  /* 0x0000001704042212 */ /* 0x000fe400078e3cff */
[----:B------:R-:W-:Y:S01]  /*0550*/  @P2 LOP3.LUT R2, R2, R25, RZ, 0x3c, !PT ;  /* 0x0000001902022212 */ /* 0x000fe200078e3cff */
[----:B------:R-:W4:Y:S04]  /*0560*/  @P3 LDG.E R23, desc[UR4][R10.64+0x48] ;  /* 0x000048040a173981 */ /* 0x000f28000c1e1900 */
[----:B------:R-:W4:Y:S01]  /*0570*/  @P4 LDG.E R25, desc[UR4][R10.64+0x54] ;  /* 0x000054040a194981 */ /* 0x000f22000c1e1900 */
[----:B--2---:R-:W-:-:S03]  /*0580*/  @P1 LOP3.LUT R5, R5, R18, RZ, 0x3c, !PT ;  /* 0x0000001205051212 */ /* 0x004fc600078e3cff */
[----:B------:R-:W2:Y:S01]  /*0590*/  @P3 LDG.E R18, desc[UR4][R10.64+0x44] ;  /* 0x000044040a123981 */ /* 0x000ea2000c1e1900 */
[----:B---3--:R-:W-:-:S03]  /*05a0*/  @P2 LOP3.LUT R5, R5, R20, RZ, 0x3c, !PT ;  /* 0x0000001405052212 */ /* 0x008fc600078e3cff */
[----:B------:R-:W3:Y:S01]  /*05b0*/  @P4 LDG.E R20, desc[UR4][R10.64+0x58] ;  /* 0x000058040a144981 */ /* 0x000ee2000c1e1900 */
[----:B----4-:R-:W-:-:S03]  /*05c0*/  @P3 LOP3.LUT R3, R3, R22, RZ, 0x3c, !PT ;  /* 0x0000001603033212 */ /* 0x010fc600078e3cff */
[----:B------:R-:W4:Y:S01]  /*05d0*/  @P4 LDG.E R22, desc[UR4][R10.64+0x60] ;  /* 0x000060040a164981 */ /* 0x000f22000c1e1900 */
[----:B------:R-:W-:Y:S02]  /*05e0*/  LOP3.LUT P0, RZ, R24, 0x80, RZ, 0xc0, !PT ;  /* 0x0000008018ff7812 */ /* 0x000fe4000780c0ff */
[----:B------:R-:W-:Y:S02]  /*05f0*/  @P5 LOP3.LUT R15, R15, R26, RZ, 0x3c, !PT ;  /* 0x0000001a0f0f5212 */ /* 0x000fe400078e3cff */
[----:B------:R-:W4:Y:S01]  /*0600*/  @P6 LDG.E R26, desc[UR4][R10.64+0x78] ;  /* 0x000078040a1a6981 */ /* 0x000f22000c1e1900 */
[----:B------:R-:W-:-:S03]  /*0610*/  @P3 LOP3.LUT R4, R4, R21, RZ, 0x3c, !PT ;  /* 0x0000001504043212 */ /* 0x000fc600078e3cff */
[----:B------:R-:W4:Y:S01]  /*0620*/  @P4 LDG.E R21, desc[UR4][R10.64+0x5c] ;  /* 0x00005c040a154981 */ /* 0x000f22000c1e1900 */
[----:B------:R-:W-:-:S03]  /*0630*/  @P3 LOP3.LUT R2, R2, R23, RZ, 0x3c, !PT ;  /* 0x0000001702023212 */ /* 0x000fc600078e3cff */
[----:B------:R-:W4:Y:S01]  /*0640*/  @P5 LDG.E R23, desc[UR4][R10.64+0x68] ;  /* 0x000068040a175981 */ /* 0x000f22000c1e1900 */
[----:B------:R-:W-:-:S03]  /*0650*/  @P4 LOP3.LUT R4, R4, R25, RZ, 0x3c, !PT ;  /* 0x0000001904044212 */ /* 0x000fc600078e3cff */
[----:B------:R-:W4:Y:S01]  /*0660*/  @P5 LDG.E R25, desc[UR4][R10.64+0x70] ;  /* 0x000070040a195981 */ /* 0x000f22000c1e1900 */
[----:B--2---:R-:W-:-:S03]  /*0670*/  @P3 LOP3.LUT R5, R5, R18, RZ, 0x3c, !PT ;  /* 0x0000001205053212 */ /* 0x004fc600078e3cff */
[----:B------:R-:W2:Y:S01]  /*0680*/  @P5 LDG.E R18, desc[UR4][R10.64+0x6c] ;  /* 0x00006c040a125981 */ /* 0x000ea2000c1e1900 */
[----:B---3--:R-:W-:-:S03]  /*0690*/  @P4 LOP3.LUT R5, R5, R20, RZ, 0x3c, !PT ;  /* 0x0000001405054212 */ /* 0x008fc600078e3cff */
[----:B------:R-:W3:Y:S01]  /*06a0*/  @P5 LDG.E R20, desc[UR4][R10.64+0x74] ;  /* 0x000074040a145981 */ /* 0x000ee2000c1e1900 */
[----:B----4-:R-:W-:-:S03]  /*06b0*/  @P4 LOP3.LUT R3, R3, R22, RZ, 0x3c, !PT ;  /* 0x0000001603034212 */ /* 0x010fc600078e3cff */
[----:B------:R-:W4:Y:S01]  /*06c0*/  @P0 LDG.E R22, desc[UR4][R10.64+0x8c] ;  /* 0x00008c040a160981 */ /* 0x000f22000c1e1900 */
[----:B------:R-:W-:-:S03]  /*06d0*/  @P6 LOP3.LUT R15, R15, R26, RZ, 0x3c, !PT ;  /* 0x0000001a0f0f6212 */ /* 0x000fc600078e3cff */
        /* <DEDUP_REMOVED lines=13> */
[----:B------:R-:W-:Y:S02]  /*07b0*/  @P6 LOP3.LUT R4, R4, R27, RZ, 0x3c, !PT ;  /* 0x0000001b04046212 */ /* 0x000fe400078e3cff */
[----:B------:R-:W-:Y:S02]  /*07c0*/  @P6 LOP3.LUT R2, R2, R21, RZ, 0x3c, !PT ;  /* 0x0000001502026212 */ /* 0x000fe400078e3cff */
[----:B------:R-:W-:Y:S02]  /*07d0*/  @P0 LOP3.LUT R4, R4, R23, RZ, 0x3c, !PT ;  /* 0x0000001704040212 */ /* 0x000fe400078e3cff */
[----:B------:R-:W-:Y:S02]  /*07e0*/  @P0 LOP3.LUT R2, R2, R25, RZ, 0x3c, !PT ;  /* 0x0000001902020212 */ /* 0x000fe400078e3cff */
[----:B--2---:R-:W-:Y:S02]  /*07f0*/  @P6 LOP3.LUT R5, R5, R18, RZ, 0x3c, !PT ;  /* 0x0000001205056212 */ /* 0x004fe400078e3cff */
[----:B---3--:R-:W-:-:S02]  /*0800*/  @P6 LOP3.LUT R3, R3, R20, RZ, 0x3c, !PT ;  /* 0x0000001403036212 */ /* 0x008fc400078e3cff */
[----:B----4-:R-:W-:Y:S02]  /*0810*/  @P0 LOP3.LUT R5, R5, R22, RZ, 0x3c, !PT ;  /* 0x0000001605050212 */ /* 0x010fe400078e3cff */
[----:B------:R-:W-:Y:S02]  /*0820*/  @P0 LOP3.LUT R3, R3, R26, RZ, 0x3c, !PT ;  /* 0x0000001a03030212 */ /* 0x000fe400078e3cff */
[----:B------:R-:W-:-:S13]  /*0830*/  R2P PR, R24.B1, 0x7f ;  /* 0x0000007f18007804 */ /* 0x000fda0000001000 */
[----:B------:R-:W2:Y:S04]  /*0840*/  @P0 LDG.E R18, desc[UR4][R10.64+0xa0] ;  /* 0x0000a0040a120981 */ /* 0x000ea8000c1e1900 */
[----:B------:R-:W3:Y:S04]  /*0850*/  @P1 LDG.E R22, desc[UR4][R10.64+0xb4] ;  /* 0x0000b4040a161981 */ /* 0x000ee8000c1e1900 */
[----:B------:R-:W4:Y:S04]  /*0860*/  @P2 LDG.E R26, desc[UR4][R10.64+0xc8] ;  /* 0x0000c8040a1a2981 */ /* 0x000f28000c1e1900 */
[----:B------:R-:W4:Y:S04]  /*0870*/  @P3 LDG.E R28, desc[UR4][R10.64+0xdc] ;  /* 0x0000dc040a1c3981 */ /* 0x000f28000c1e1900 */
[----:B------:R-:W4:Y:S04]  /*0880*/  @P0 LDG.E R23, desc[UR4][R10.64+0xa4] ;  /* 0x0000a4040a170981 */ /* 0x000f28000c1e1900 */
[----:B------:R-:W4:Y:S04]  /*0890*/  @P0 LDG.E R20, desc[UR4][R10.64+0xa8] ;  /* 0x0000a8040a140981 */ /* 0x000f28000c1e1900 */
[----:B------:R-:W4:Y:S04]  /*08a0*/  @P4 LDG.E R25, desc[UR4][R10.64+0xf0] ;  /* 0x0000f0040a194981 */ /* 0x000f28000c1e1900 */
        /* <DEDUP_REMOVED lines=21> */
[----:B------:R-:W-:Y:S02]  /*0a00*/  LOP3.LUT P0, RZ, R24, 0x8000, RZ, 0xc0, !PT ;  /* 0x0000800018ff7812 */ /* 0x000fe4000780c0ff */
[----:B----4-:R-:W-:Y:S01]  /*0a10*/  @P5 LOP3.LUT R15, R15, R26, RZ, 0x3c, !PT ;  /* 0x0000001a0f0f5212 */ /* 0x010fe200078e3cff */
[----:B------:R-:W4:Y:S04]  /*0a20*/  @P3 LDG.E R24, desc[UR4][R10.64+0xe4] ;  /* 0x0000e4040a183981 */ /* 0x000f28000c1e1900 */
[----:B------:R-:W2:Y:S01]  /*0a30*/  @P6 LDG.E R26, desc[UR4][R10.64+0x118] ;  /* 0x000118040a1a6981 */ /* 0x000ea2000c1e1900 */
        /* <DEDUP_REMOVED lines=8> */
[----:B---3--:R-:W-:-:S03]  /*0ac0*/  @P2 LOP3.LUT R3, R3, R22, RZ, 0x3c, !PT ;  /* 0x0000001603032212 */ /* 0x008fc600078e3cff */
[----:B------:R-:W3:Y:S01]  /*0ad0*/  @P4 LDG.E R22, desc[UR4][R10.64+0x100] ;  /* 0x000100040a164981 */ /* 0x000ee2000c1e1900 */
[----:B--2---:R-:W-:-:S03]  /*0ae0*/  @P6 LOP3.LUT R15, R15, R26, RZ, 0x3c, !PT ;  /* 0x0000001a0f0f6212 */ /* 0x004fc600078e3cff */
[----:B------:R-:W2:Y:S01]  /*0af0*/  @P0 LDG.E R26, desc[UR4][R10.64+0x12c] ;  /* 0x00012c040a1a0981 */ /* 0x000ea2000c1e1900 */
[----:B----4-:R-:W-:-:S03]  /*0b00*/  @P2 LOP3.LUT R2, R2, R23, RZ, 0x3c, !PT ;  /* 0x0000001702022212 */ /* 0x010fc600078e3cff */
[----:B------:R-:W4:Y:S01]  /*0b10*/  @P4 LDG.E R23, desc[UR4][R10.64+0xfc] ;  /* 0x0000fc040a174981 */ /* 0x000f22000c1e1900 */
[----:B------:R-:W-:-:S03]  /*0b20*/  @P2 LOP3.LUT R5, R5, R20, RZ, 0x3c, !PT ;  /* 0x0000001405052212 */ /* 0x000fc600078e3cff */
[----:B------:R-:W4:Y:S01]  /*0b30*/  @P4 LDG.E R20, desc[UR4][R10.64+0xf8] ;  /* 0x0000f8040a144981 */ /* 0x000f22000c1e1900 */
[----:B------:R-:W-:Y:S02]  /*0b40*/  @P3 LOP3.LUT R2, R2, R27, RZ, 0x3c, !PT ;  /* 0x0000001b02023212 */ /* 0x000fe400078e3cff */
[----:B------:R-:W-:Y:S01]  /*0b50*/  @P3 LOP3.LUT R4, R4, R25, RZ, 0x3c, !PT ;  /* 0x0000001904043212 */ /* 0x000fe200078e3cff */
[----:B------:R-:W4:Y:S01]  /*0b60*/  @P5 LDG.E R27, desc[UR4][R10.64+0x110] ;  /* 0x000110040a1b5981 */ /* 0x000f22000c1e1900 */
[----:B------:R-:W-:-:S03]  /*0b70*/  @P3 LOP3.LUT R5, R5, R24, RZ, 0x3c, !PT ;  /* 0x0000001805053212 */ /* 0x000fc600078e3cff */
[----:B------:R-:W4:Y:S04]  /*0b80*/  @P5 LDG.E R25, desc[UR4][R10.64+0x108] ;  /* 0x000108040a195981 */ /* 0x000f28000c1e1900 */
        /* <DEDUP_REMOVED lines=19> */
[----:B------:R-:W-:-:S05]  /*0cc0*/  VIADD R19, R19, 0x10 ;  /* 0x0000001013137836 */ /* 0x000fca0000000000 */
[----:B------:R-:W-:Y:S02]  /*0cd0*/  ISETP.NE.AND P1, PT, R19, 0x20, PT ;  /* 0x000000201300780c */ /* 0x000fe40003f25270 */
[----:B------:R-:W-:Y:S02]  /*0ce0*/  @P5 LOP3.LUT R3, R3, R18, RZ, 0x3c, !PT ;  /* 0x0000001203035212 */ /* 0x000fe400078e3cff */
[----:B------:R-:W-:Y:S02]  /*0cf0*/  @P6 LOP3.LUT R4, R4, R21, RZ, 0x3c, !PT ;  /* 0x0000001504046212 */ /* 0x000fe400078e3cff */
[----:B---3--:R-:W-:-:S04]  /*0d00*/  @P6 LOP3.LUT R3, R3, R22, RZ, 0x3c, !PT ;  /* 0x0000001603036212 */ /* 0x008fc800078e3cff */
[----:B--2---:R-:W-:Y:S02]  /*0d10*/  @P0 LOP3.LUT R3, R3, R26, RZ, 0x3c, !PT ;  /* 0x0000001a03030212 */ /* 0x004fe400078e3cff */
[----:B----4-:R-:W-:Y:S02]  /*0d20*/  @P6 LOP3.LUT R2, R2, R23, RZ, 0x3c, !PT ;  /* 0x0000001702026212 */ /* 0x010fe400078e3cff */
[----:B------:R-:W-:Y:S02]  /*0d30*/  @P6 LOP3.LUT R5, R5, R20, RZ, 0x3c, !PT ;  /* 0x0000001405056212 */ /* 0x000fe400078e3cff */
[----:B------:R-:W-:Y:S02]  /*0d40*/  @P0 LOP3.LUT R2, R2, R27, RZ, 0x3c, !PT ;  /* 0x0000001b02020212 */ /* 0x000fe400078e3cff */
[----:B------:R-:W-:Y:S02]  /*0d50*/  @P0 LOP3.LUT R4, R4, R25, RZ, 0x3c, !PT ;  /* 0x0000001904040212 */ /* 0x000fe400078e3cff */
[----:B------:R-:W-:Y:S01]  /*0d60*/  @P0 LOP3.LUT R5, R5, R24, RZ, 0x3c, !PT ;  /* 0x0000001805050212 */ /* 0x000fe200078e3cff */
[----:B------:R-:W-:Y:S06]  /*0d70*/  @P1 BRA `(.L_x_15) ;  /* 0xfffffff400481947 */ /* 0x000fec000383ffff */
[----:B------:R-:W-:-:S05]  /*0d80*/  VIADD R17, R17, 0x1 ;  /* 0x0000000111117836 */ /* 0x000fca0000000000 */
[----:B------:R-:W-:-:S13]  /*0d90*/  ISETP.NE.AND P0, PT, R17, 0x5, PT ;  /* 0x000000051100780c */ /* 0x000fda0003f05270 */
[----:B------:R-:W-:Y:S05]  /*0da0*/  @P0 BRA `(.L_x_16) ;  /* 0xfffffff400300947 */ /* 0x000fea000383ffff */
[----:B------:R1:W-:Y:S01]  /*0db0*/  STG.E.64 desc[UR4][R6.64+0x8], R4 ;  /* 0x0000080406007986 */ /* 0x0003e2000c101b04 */
[----:B------:R-:W-:Y:S01]  /*0dc0*/  VIADD R14, R14, 0x1 ;  /* 0x000000010e0e7836 */ /* 0x000fe20000000000 */
[----:B------:R-:W-:Y:S02]  /*0dd0*/  LOP3.LUT R11, R13, 0x3, RZ, 0xc0, !PT ;  /* 0x000000030d0b7812 */ /* 0x000fe400078ec0ff */
[----:B------:R1:W-:Y:S02]  /*0de0*/  STG.E.64 desc[UR4][R6.64+0x10], R2 ;  /* 0x0000100206007986 */ /* 0x0003e4000c101b04 */
[----:B------:R-:W-:Y:S02]  /*0df0*/  ISETP.GE.U32.AND P0, PT, R14, R11, PT ;  /* 0x0000000b0e00720c */ /* 0x000fe40003f06070 */
[----:B------:R1:W-:Y:S11]  /*0e00*/  STG.E desc[UR4][R6.64+0x4], R15 ;  /* 0x0000040f06007986 */ /* 0x0003f6000c101904 */
[----:B------:R-:W-:Y:S05]  /*0e10*/  @!P0 BRA `(.L_x_17) ;  /* 0xfffffff400048947 */ /* 0x000fea000383ffff */
.L_x_14:
[----:B------:R-:W-:Y:S05]  /*0e20*/  BSYNC.RECONVERGENT B1 ;  /* 0x0000000000017941 */ /* 0x000fea0003800200 */
.L_x_13:
[C---:B------:R-:W-:Y:S01]  /*0e30*/  ISETP.GT.U32.AND P0, PT, R13.reuse, 0x3, PT ;  /* 0x000000030d00780c */ /* 0x040fe20003f04070 */
[----:B------:R-:W-:Y:S01]  /*0e40*/  VIADD R12, R12, 0x1 ;  /* 0x000000010c0c7836 */ /* 0x000fe20000000000 */
[--C-:B------:R-:W-:Y:S02]  /*0e50*/  SHF.R.U64 R13, R13, 0x2, R0.reuse ;  /* 0x000000020d0d7819 */ /* 0x100fe40000001200 */
[----:B------:R-:W-:Y:S02]  /*0e60*/  ISETP.GT.U32.AND.EX P0, PT, R0, RZ, PT, P0 ;  /* 0x000000ff0000720c */ /* 0x000fe40003f04100 */
[----:B------:R-:W-:-:S11]  /*0e70*/  SHF.R.U32.HI R0, RZ, 0x2, R0 ;  /* 0x00000002ff007819 */ /* 0x000fd60000011600 */
[----:B------:R-:W-:Y:S05]  /*0e80*/  @P0 BRA `(.L_x_18) ;  /* 0xfffffff000c80947 */ /* 0x000fea000383ffff */
.L_x_12:
[----:B------:R-:W-:Y:S05]  /*0e90*/  BSYNC.RECONVERGENT B0 ;  /* 0x0000000000007941 */ /* 0x000fea0003800200 */
.L_x_11:
[----:B------:R-:W-:Y:S04]  /*0ea0*/  STG.E.64 desc[UR4][R6.64+0x18], RZ ;  /* 0x000018ff06007986 */ /* 0x000fe8000c101b04 */
[----:B------:R-:W-:Y:S04]  /*0eb0*/  STG.E desc[UR4][R6.64+0x20], RZ ;  /* 0x000020ff06007986 */ /* 0x000fe8000c101904 */
[----:B------:R-:W-:Y:S01]  /*0ec0*/  STG.E.64 desc[UR4][R6.64+0x28], RZ ;  /* 0x000028ff06007986 */ /* 0x000fe2000c101b04 */
[----:B------:R-:W-:Y:S05]  /*0ed0*/  EXIT ;  /* 0x000000000000794d */ /* 0x000fea0003800000 */
.L_x_19:
        /* <DEDUP_REMOVED lines=10> */
.L_x_23:


//--------------------- .nv.global.init           --------------------------
	.section	.nv.global.init,"aw",@progbits
	.align	4
.nv.global.init:
	.type		mrg32k3aM1SubSeq,@object
	.size		mrg32k3aM1SubSeq,(mrg32k3aM2SubSeq - mrg32k3aM1SubSeq)
mrg32k3aM1SubSeq:
        /*0000*/ 	.byte	0x0b, 0xcc, 0xee, 0x04, 0x73, 0x29, 0x8b, 0x6f, 0xf6, 0x53, 0x03, 0xf6, 0x23, 0xf6, 0xea, 0xda
        /* <DEDUP_REMOVED lines=125> */
	.type		mrg32k3aM2SubSeq,@object
	.size		mrg32k3aM2SubSeq,(mrg32k3aM1 - mrg32k3aM2SubSeq)
mrg32k3aM2SubSeq:
        /* <DEDUP_REMOVED lines=126> */
	.type		mrg32k3aM1,@object
	.size		mrg32k3aM1,(mrg32k3aM1Seq - mrg32k3aM1)
mrg32k3aM1:
        /* <DEDUP_REMOVED lines=144> */
	.type		mrg32k3aM1Seq,@object
	.size		mrg32k3aM1Seq,(mrg32k3aM2 - mrg32k3aM1Seq)
mrg32k3aM1Seq:
        /* <DEDUP_REMOVED lines=144> */
	.type		mrg32k3aM2,@object
	.size		mrg32k3aM2,(mrg32k3aM2Seq - mrg32k3aM2)
mrg32k3aM2:
        /* <DEDUP_REMOVED lines=144> */
	.type		mrg32k3aM2Seq,@object
	.size		mrg32k3aM2Seq,(precalc_xorwow_matrix - mrg32k3aM2Seq)
mrg32k3aM2Seq:
        /* <DEDUP_REMOVED lines=144> */
	.type		precalc_xorwow_matrix,@object
	.size		precalc_xorwow_matrix,(precalc_xorwow_offset_matrix - precalc_xorwow_matrix)
precalc_xorwow_matrix:
        /* <DEDUP_REMOVED lines=6400> */
	.type		precalc_xorwow_offset_matrix,@object
	.size		precalc_xorwow_offset_matrix,(.L_1 - precalc_xorwow_offset_matrix)
precalc_xorwow_offset_matrix:
        /* <DEDUP_REMOVED lines=6400> */
.L_1:


//--------------------- .nv.shared.reserved.0     --------------------------
	.section	.nv.shared.reserved.0,"aw",@nobits
	.weak		__nv_reservedSMEM_offset_0_alias
	.size		__nv_reservedSMEM_offset_0_alias, 0, 64
	.other		__nv_reservedSMEM_offset_0_alias,@"STO_CUDA_RESERVED_SHARED STV_DEFAULT"
__nv_reservedSMEM_offset_0_alias:
	.zero		0
	.zero		64


//--------------------- .nv.constant0._Z14predict_kernelPfP4NodeS_ --------------------------
	.section	.nv.constant0._Z14predict_kernelPfP4NodeS_,"a",@progbits
	.sectionflags	@""
	.align	4
.nv.constant0._Z14predict_kernelPfP4NodeS_:
	.zero		920


//--------------------- .nv.constant0._Z17build_tree_kernelPfPiP4NodeP17curandStateXORWOW --------------------------
	.section	.nv.constant0._Z17build_tree_kernelPfPiP4NodeP17curandStateXORWOW,"a",@progbits
	.sectionflags	@""
	.align	4
.nv.constant0._Z17build_tree_kernelPfPiP4NodeP17curandStateXORWOW:
	.zero		928


//--------------------- .nv.constant0._Z12setup_kernelP17curandStateXORWOWm --------------------------
	.section	.nv.constant0._Z12setup_kernelP17curandStateXORWOWm,"a",@progbits
	.sectionflags	@""
	.align	4
.nv.constant0._Z12setup_kernelP17curandStateXORWOWm:
	.zero		912


//--------------------- SYMBOLS --------------------------

	.type		.nv.reservedSmem.offset0,@object
	.size		.nv.reservedSmem.offset0,0x4
